//
// Generated by NVIDIA NVVM Compiler
//
// Compiler Build ID: CL-36424714
// Cuda compilation tools, release 13.0, V13.0.88
// Based on NVVM 20.0.0
//

.version 9.0
.target sm_100
.address_size 64

	// .globl	batch_kmeans_kernel
// _ZZ19batch_kmeans_kernelE18largest_cluster_id has been demoted
// _ZZ19batch_kmeans_kernelE20largest_cluster_size has been demoted
// _ZZ19batch_kmeans_kernelE14total_variance has been demoted
// _ZZ19batch_kmeans_kernelE12distances_sq has been demoted
// _ZZ19batch_kmeans_kernelE12distance_sum has been demoted
// _ZZ19batch_kmeans_kernelE15cumulative_prob has been demoted
.extern .shared .align 16 .b8 shared_mem[];

.visible .entry batch_kmeans_kernel(
	.param .u64 .ptr .align 1 batch_kmeans_kernel_param_0,
	.param .u64 .ptr .align 1 batch_kmeans_kernel_param_1,
	.param .u64 .ptr .align 1 batch_kmeans_kernel_param_2,
	.param .u64 .ptr .align 1 batch_kmeans_kernel_param_3,
	.param .u64 .ptr .align 1 batch_kmeans_kernel_param_4,
	.param .u32 batch_kmeans_kernel_param_5,
	.param .u32 batch_kmeans_kernel_param_6,
	.param .u32 batch_kmeans_kernel_param_7,
	.param .u32 batch_kmeans_kernel_param_8,
	.param .u32 batch_kmeans_kernel_param_9
)
{
	.reg .pred 	%p<132>;
	.reg .b32 	%r<463>;
	.reg .b32 	%f<705>;
	.reg .b64 	%rd<207>;
	// demoted variable
	.shared .align 4 .u32 _ZZ19batch_kmeans_kernelE18largest_cluster_id;
	// demoted variable
	.shared .align 4 .u32 _ZZ19batch_kmeans_kernelE20largest_cluster_size;
	// demoted variable
	.shared .align 4 .f32 _ZZ19batch_kmeans_kernelE14total_variance;
	// demoted variable
	.shared .align 4 .b8 _ZZ19batch_kmeans_kernelE12distances_sq[4096];
	// demoted variable
	.shared .align 4 .f32 _ZZ19batch_kmeans_kernelE12distance_sum;
	// demoted variable
	.shared .align 4 .b8 _ZZ19batch_kmeans_kernelE15cumulative_prob[4096];
	ld.param.u64 	%rd22, [batch_kmeans_kernel_param_0];
	ld.param.u64 	%rd26, [batch_kmeans_kernel_param_1];
	ld.param.u64 	%rd23, [batch_kmeans_kernel_param_2];
	ld.param.u32 	%r177, [batch_kmeans_kernel_param_5];
	ld.param.u32 	%r173, [batch_kmeans_kernel_param_6];
	ld.param.u32 	%r174, [batch_kmeans_kernel_param_7];
	ld.param.u32 	%r175, [batch_kmeans_kernel_param_8];
	ld.param.u32 	%r176, [batch_kmeans_kernel_param_9];
	cvta.to.global.u64 	%rd1, %rd26;
	mov.u32 	%r1, %ctaid.x;
	setp.ge.s32 	%p1, %r1, %r177;
	@%p1 bra 	$L__BB0_170;
	cvta.to.global.u64 	%rd2, %rd22;
	cvta.to.global.u64 	%rd3, %rd23;
	mov.u32 	%r2, %tid.x;
	mov.u32 	%r3, %ntid.x;
	mul.lo.s32 	%r4, %r175, %r174;
	mul.lo.s32 	%r5, %r173, %r1;
	mul.lo.s32 	%r6, %r5, %r174;
	mul.wide.s32 	%rd27, %r6, 4;
	add.s64 	%rd4, %rd2, %rd27;
	mul.lo.s32 	%r178, %r4, %r1;
	cvt.s64.s32 	%rd5, %r178;
	setp.ge.s32 	%p2, %r2, %r174;
	shl.b32 	%r179, %r2, 2;
	mov.u32 	%r180, shared_mem;
	add.s32 	%r7, %r180, %r179;
	@%p2 bra 	$L__BB0_3;
	mul.wide.u32 	%rd28, %r2, 4;
	add.s64 	%rd29, %rd4, %rd28;
	ld.global.f32 	%f56, [%rd29];
	st.shared.f32 	[%r7], %f56;
$L__BB0_3:
	bar.sync 	0;
	setp.lt.s32 	%p3, %r175, 2;
	@%p3 bra 	$L__BB0_58;
	mov.u32 	%r184, _ZZ19batch_kmeans_kernelE12distances_sq;
	add.s32 	%r8, %r184, %r179;
	mov.u32 	%r185, _ZZ19batch_kmeans_kernelE15cumulative_prob;
	add.s32 	%r9, %r185, %r179;
	mad.lo.s32 	%r10, %r1, 263, %r173;
	add.s32 	%r11, %r174, -1;
	and.b32  	%r12, %r174, 15;
	add.s32 	%r13, %r12, -1;
	and.b32  	%r14, %r174, 7;
	add.s32 	%r15, %r14, -1;
	and.b32  	%r16, %r174, 2147483632;
	and.b32  	%r17, %r174, 3;
	mov.b32 	%r407, 1;
	mov.b32 	%r408, 0;
$L__BB0_5:
	mov.u32 	%r18, %r408;
	mov.u32 	%r408, %r407;
	setp.ne.s32 	%p4, %r2, 0;
	@%p4 bra 	$L__BB0_7;
	mov.b32 	%r186, 0;
	st.shared.u32 	[_ZZ19batch_kmeans_kernelE12distance_sum], %r186;
$L__BB0_7:
	setp.ge.s32 	%p5, %r2, %r173;
	@%p5 bra 	$L__BB0_9;
	mov.b32 	%r187, 1343554297;
	st.shared.u32 	[%r8], %r187;
$L__BB0_9:
	setp.ge.s32 	%p6, %r2, %r173;
	bar.sync 	0;
	@%p6 bra 	$L__BB0_32;
	setp.lt.s32 	%p7, %r174, 1;
	mov.u32 	%r409, %r2;
	@%p7 bra 	$L__BB0_11;
	bra.uni 	$L__BB0_16;
$L__BB0_11:
	and.b32  	%r20, %r408, 3;
	and.b32  	%r21, %r408, 2147483644;
	mov.u32 	%r415, %r2;
$L__BB0_12:
	setp.lt.u32 	%p8, %r18, 3;
	shl.b32 	%r188, %r415, 2;
	mov.u32 	%r189, _ZZ19batch_kmeans_kernelE12distances_sq;
	add.s32 	%r38, %r189, %r188;
	ld.shared.f32 	%f685, [%r38];
	@%p8 bra 	$L__BB0_15;
	mov.b32 	%r416, 0;
$L__BB0_14:
	min.f32 	%f685, %f685, 0f00000000;
	add.s32 	%r416, %r416, 4;
	setp.ne.s32 	%p9, %r416, %r21;
	@%p9 bra 	$L__BB0_14;
$L__BB0_15:
	setp.eq.s32 	%p10, %r20, 0;
	min.f32 	%f58, %f685, 0f00000000;
	selp.f32 	%f59, %f685, %f58, %p10;
	st.shared.f32 	[%r38], %f59;
	atom.shared.add.f32 	%f60, [_ZZ19batch_kmeans_kernelE12distance_sum], %f59;
	add.s32 	%r415, %r415, %r3;
	setp.lt.s32 	%p11, %r415, %r173;
	@%p11 bra 	$L__BB0_12;
	bra.uni 	$L__BB0_32;
$L__BB0_16:
	mul.lo.s32 	%r23, %r409, %r174;
	shl.b32 	%r192, %r409, 2;
	mov.u32 	%r193, _ZZ19batch_kmeans_kernelE12distances_sq;
	add.s32 	%r24, %r193, %r192;
	ld.shared.f32 	%f675, [%r24];
	mov.b32 	%r410, 0;
	cvt.u64.u32 	%rd48, %r23;
$L__BB0_17:
	setp.lt.u32 	%p12, %r11, 15;
	mul.lo.s32 	%r26, %r410, %r174;
	mov.f32 	%f683, 0f00000000;
	mov.b32 	%r413, 0;
	@%p12 bra 	$L__BB0_20;
	mov.f32 	%f683, 0f00000000;
	mov.b32 	%r411, 0;
$L__BB0_19:
	.pragma "nounroll";
	add.s32 	%r196, %r411, %r23;
	mul.wide.u32 	%rd30, %r196, 4;
	add.s64 	%rd31, %rd4, %rd30;
	ld.global.f32 	%f64, [%rd31];
	add.s32 	%r197, %r411, %r26;
	shl.b32 	%r198, %r197, 2;
	add.s32 	%r200, %r180, %r198;
	ld.shared.f32 	%f65, [%r200];
	sub.f32 	%f66, %f64, %f65;
	fma.rn.f32 	%f67, %f66, %f66, %f683;
	ld.global.f32 	%f68, [%rd31+4];
	ld.shared.f32 	%f69, [%r200+4];
	sub.f32 	%f70, %f68, %f69;
	fma.rn.f32 	%f71, %f70, %f70, %f67;
	ld.global.f32 	%f72, [%rd31+8];
	ld.shared.f32 	%f73, [%r200+8];
	sub.f32 	%f74, %f72, %f73;
	fma.rn.f32 	%f75, %f74, %f74, %f71;
	ld.global.f32 	%f76, [%rd31+12];
	ld.shared.f32 	%f77, [%r200+12];
	sub.f32 	%f78, %f76, %f77;
	fma.rn.f32 	%f79, %f78, %f78, %f75;
	ld.global.f32 	%f80, [%rd31+16];
	ld.shared.f32 	%f81, [%r200+16];
	sub.f32 	%f82, %f80, %f81;
	fma.rn.f32 	%f83, %f82, %f82, %f79;
	ld.global.f32 	%f84, [%rd31+20];
	ld.shared.f32 	%f85, [%r200+20];
	sub.f32 	%f86, %f84, %f85;
	fma.rn.f32 	%f87, %f86, %f86, %f83;
	ld.global.f32 	%f88, [%rd31+24];
	ld.shared.f32 	%f89, [%r200+24];
	sub.f32 	%f90, %f88, %f89;
	fma.rn.f32 	%f91, %f90, %f90, %f87;
	ld.global.f32 	%f92, [%rd31+28];
	ld.shared.f32 	%f93, [%r200+28];
	sub.f32 	%f94, %f92, %f93;
	fma.rn.f32 	%f95, %f94, %f94, %f91;
	ld.global.f32 	%f96, [%rd31+32];
	ld.shared.f32 	%f97, [%r200+32];
	sub.f32 	%f98, %f96, %f97;
	fma.rn.f32 	%f99, %f98, %f98, %f95;
	ld.global.f32 	%f100, [%rd31+36];
	ld.shared.f32 	%f101, [%r200+36];
	sub.f32 	%f102, %f100, %f101;
	fma.rn.f32 	%f103, %f102, %f102, %f99;
	ld.global.f32 	%f104, [%rd31+40];
	ld.shared.f32 	%f105, [%r200+40];
	sub.f32 	%f106, %f104, %f105;
	fma.rn.f32 	%f107, %f106, %f106, %f103;
	ld.global.f32 	%f108, [%rd31+44];
	ld.shared.f32 	%f109, [%r200+44];
	sub.f32 	%f110, %f108, %f109;
	fma.rn.f32 	%f111, %f110, %f110, %f107;
	ld.global.f32 	%f112, [%rd31+48];
	ld.shared.f32 	%f113, [%r200+48];
	sub.f32 	%f114, %f112, %f113;
	fma.rn.f32 	%f115, %f114, %f114, %f111;
	ld.global.f32 	%f116, [%rd31+52];
	ld.shared.f32 	%f117, [%r200+52];
	sub.f32 	%f118, %f116, %f117;
	fma.rn.f32 	%f119, %f118, %f118, %f115;
	ld.global.f32 	%f120, [%rd31+56];
	ld.shared.f32 	%f121, [%r200+56];
	sub.f32 	%f122, %f120, %f121;
	fma.rn.f32 	%f123, %f122, %f122, %f119;
	ld.global.f32 	%f124, [%rd31+60];
	ld.shared.f32 	%f125, [%r200+60];
	sub.f32 	%f126, %f124, %f125;
	fma.rn.f32 	%f683, %f126, %f126, %f123;
	add.s32 	%r411, %r411, 16;
	setp.ne.s32 	%p13, %r411, %r16;
	mov.u32 	%r413, %r16;
	@%p13 bra 	$L__BB0_19;
$L__BB0_20:
	setp.eq.s32 	%p14, %r12, 0;
	@%p14 bra 	$L__BB0_30;
	setp.lt.u32 	%p15, %r13, 7;
	@%p15 bra 	$L__BB0_23;
	add.s32 	%r201, %r413, %r23;
	mul.wide.u32 	%rd32, %r201, 4;
	add.s64 	%rd33, %rd4, %rd32;
	ld.global.f32 	%f128, [%rd33];
	add.s32 	%r202, %r413, %r26;
	shl.b32 	%r203, %r202, 2;
	add.s32 	%r205, %r180, %r203;
	ld.shared.f32 	%f129, [%r205];
	sub.f32 	%f130, %f128, %f129;
	fma.rn.f32 	%f131, %f130, %f130, %f683;
	cvt.u64.u32 	%rd35, %r413;
	add.s64 	%rd36, %rd35, %rd48;
	shl.b64 	%rd37, %rd36, 2;
	add.s64 	%rd38, %rd4, %rd37;
	ld.global.f32 	%f132, [%rd38+4];
	ld.shared.f32 	%f133, [%r205+4];
	sub.f32 	%f134, %f132, %f133;
	fma.rn.f32 	%f135, %f134, %f134, %f131;
	ld.global.f32 	%f136, [%rd38+8];
	ld.shared.f32 	%f137, [%r205+8];
	sub.f32 	%f138, %f136, %f137;
	fma.rn.f32 	%f139, %f138, %f138, %f135;
	ld.global.f32 	%f140, [%rd38+12];
	ld.shared.f32 	%f141, [%r205+12];
	sub.f32 	%f142, %f140, %f141;
	fma.rn.f32 	%f143, %f142, %f142, %f139;
	ld.global.f32 	%f144, [%rd38+16];
	ld.shared.f32 	%f145, [%r205+16];
	sub.f32 	%f146, %f144, %f145;
	fma.rn.f32 	%f147, %f146, %f146, %f143;
	ld.global.f32 	%f148, [%rd38+20];
	ld.shared.f32 	%f149, [%r205+20];
	sub.f32 	%f150, %f148, %f149;
	fma.rn.f32 	%f151, %f150, %f150, %f147;
	ld.global.f32 	%f152, [%rd38+24];
	ld.shared.f32 	%f153, [%r205+24];
	sub.f32 	%f154, %f152, %f153;
	fma.rn.f32 	%f155, %f154, %f154, %f151;
	ld.global.f32 	%f156, [%rd38+28];
	ld.shared.f32 	%f157, [%r205+28];
	sub.f32 	%f158, %f156, %f157;
	fma.rn.f32 	%f683, %f158, %f158, %f155;
	add.s32 	%r413, %r413, 8;
$L__BB0_23:
	setp.eq.s32 	%p16, %r14, 0;
	@%p16 bra 	$L__BB0_30;
	setp.lt.u32 	%p17, %r15, 3;
	@%p17 bra 	$L__BB0_26;
	add.s32 	%r206, %r413, %r23;
	mul.wide.u32 	%rd39, %r206, 4;
	add.s64 	%rd40, %rd4, %rd39;
	ld.global.f32 	%f160, [%rd40];
	add.s32 	%r207, %r413, %r26;
	shl.b32 	%r208, %r207, 2;
	add.s32 	%r210, %r180, %r208;
	ld.shared.f32 	%f161, [%r210];
	sub.f32 	%f162, %f160, %f161;
	fma.rn.f32 	%f163, %f162, %f162, %f683;
	cvt.u64.u32 	%rd42, %r413;
	add.s64 	%rd43, %rd42, %rd48;
	shl.b64 	%rd44, %rd43, 2;
	add.s64 	%rd45, %rd4, %rd44;
	ld.global.f32 	%f164, [%rd45+4];
	ld.shared.f32 	%f165, [%r210+4];
	sub.f32 	%f166, %f164, %f165;
	fma.rn.f32 	%f167, %f166, %f166, %f163;
	ld.global.f32 	%f168, [%rd45+8];
	ld.shared.f32 	%f169, [%r210+8];
	sub.f32 	%f170, %f168, %f169;
	fma.rn.f32 	%f171, %f170, %f170, %f167;
	ld.global.f32 	%f172, [%rd45+12];
	ld.shared.f32 	%f173, [%r210+12];
	sub.f32 	%f174, %f172, %f173;
	fma.rn.f32 	%f683, %f174, %f174, %f171;
	add.s32 	%r413, %r413, 4;
$L__BB0_26:
	setp.eq.s32 	%p18, %r17, 0;
	@%p18 bra 	$L__BB0_30;
	setp.eq.s32 	%p19, %r17, 1;
	add.s32 	%r211, %r413, %r23;
	mul.wide.u32 	%rd46, %r211, 4;
	add.s64 	%rd47, %rd4, %rd46;
	ld.global.f32 	%f175, [%rd47];
	add.s32 	%r212, %r413, %r26;
	shl.b32 	%r213, %r212, 2;
	add.s32 	%r34, %r180, %r213;
	ld.shared.f32 	%f176, [%r34];
	sub.f32 	%f177, %f175, %f176;
	fma.rn.f32 	%f683, %f177, %f177, %f683;
	@%p19 bra 	$L__BB0_30;
	setp.eq.s32 	%p20, %r17, 2;
	cvt.u64.u32 	%rd49, %r413;
	add.s64 	%rd50, %rd49, %rd48;
	shl.b64 	%rd51, %rd50, 2;
	add.s64 	%rd6, %rd4, %rd51;
	ld.global.f32 	%f178, [%rd6+4];
	ld.shared.f32 	%f179, [%r34+4];
	sub.f32 	%f180, %f178, %f179;
	fma.rn.f32 	%f683, %f180, %f180, %f683;
	@%p20 bra 	$L__BB0_30;
	ld.global.f32 	%f181, [%rd6+8];
	ld.shared.f32 	%f182, [%r34+8];
	sub.f32 	%f183, %f181, %f182;
	fma.rn.f32 	%f683, %f183, %f183, %f683;
$L__BB0_30:
	min.f32 	%f675, %f675, %f683;
	add.s32 	%r410, %r410, 1;
	setp.ne.s32 	%p21, %r410, %r408;
	@%p21 bra 	$L__BB0_17;
	st.shared.f32 	[%r24], %f675;
	atom.shared.add.f32 	%f184, [_ZZ19batch_kmeans_kernelE12distance_sum], %f675;
	add.s32 	%r409, %r409, %r3;
	setp.lt.s32 	%p22, %r409, %r173;
	@%p22 bra 	$L__BB0_16;
$L__BB0_32:
	setp.ge.s32 	%p23, %r2, %r173;
	bar.sync 	0;
	@%p23 bra 	$L__BB0_38;
	setp.lt.s32 	%p24, %r173, 2;
	ld.shared.f32 	%f185, [%r8];
	ld.shared.f32 	%f186, [_ZZ19batch_kmeans_kernelE12distance_sum];
	div.rn.f32 	%f187, %f185, %f186;
	st.shared.f32 	[%r9], %f187;
	@%p24 bra 	$L__BB0_38;
	mov.b32 	%r417, 1;
$L__BB0_35:
	setp.lt.s32 	%p25, %r2, %r417;
	@%p25 bra 	$L__BB0_37;
	sub.s32 	%r216, %r2, %r417;
	shl.b32 	%r217, %r216, 2;
	mov.u32 	%r218, _ZZ19batch_kmeans_kernelE15cumulative_prob;
	add.s32 	%r219, %r218, %r217;
	ld.shared.f32 	%f188, [%r219];
	ld.shared.f32 	%f189, [%r9];
	add.f32 	%f190, %f188, %f189;
	st.shared.f32 	[%r9], %f190;
$L__BB0_37:
	bar.sync 	0;
	shl.b32 	%r417, %r417, 1;
	setp.lt.s32 	%p26, %r417, %r173;
	@%p26 bra 	$L__BB0_35;
$L__BB0_38:
	setp.ne.s32 	%p27, %r2, 0;
	bar.sync 	0;
	@%p27 bra 	$L__BB0_57;
	setp.lt.s32 	%p28, %r173, 1;
	mov.b32 	%r419, 0;
	@%p28 bra 	$L__BB0_43;
	mad.lo.s32 	%r222, %r408, 71, %r10;
	mul.hi.s32 	%r223, %r222, 274877907;
	shr.u32 	%r224, %r223, 31;
	shr.s32 	%r225, %r223, 6;
	add.s32 	%r226, %r225, %r224;
	mul.lo.s32 	%r227, %r226, 1000;
	sub.s32 	%r228, %r222, %r227;
	cvt.rn.f32.s32 	%f191, %r228;
	div.rn.f32 	%f23, %f191, 0f447A0000;
	mov.b32 	%r418, 0;
$L__BB0_41:
	shl.b32 	%r229, %r418, 2;
	mov.u32 	%r230, _ZZ19batch_kmeans_kernelE15cumulative_prob;
	add.s32 	%r231, %r230, %r229;
	ld.shared.f32 	%f192, [%r231];
	setp.ge.f32 	%p29, %f192, %f23;
	mov.u32 	%r419, %r418;
	@%p29 bra 	$L__BB0_43;
	add.s32 	%r418, %r418, 1;
	setp.ne.s32 	%p30, %r418, %r173;
	mov.b32 	%r419, 0;
	@%p30 bra 	$L__BB0_41;
$L__BB0_43:
	setp.lt.s32 	%p31, %r174, 1;
	@%p31 bra 	$L__BB0_57;
	setp.lt.u32 	%p32, %r11, 15;
	mul.lo.s32 	%r47, %r419, %r174;
	mul.lo.s32 	%r48, %r408, %r174;
	mov.b32 	%r422, 0;
	@%p32 bra 	$L__BB0_47;
	mov.b32 	%r420, 0;
$L__BB0_46:
	.pragma "nounroll";
	add.s32 	%r235, %r420, %r47;
	mul.wide.u32 	%rd52, %r235, 4;
	add.s64 	%rd53, %rd4, %rd52;
	ld.global.f32 	%f193, [%rd53];
	add.s32 	%r236, %r420, %r48;
	shl.b32 	%r237, %r236, 2;
	add.s32 	%r239, %r180, %r237;
	st.shared.f32 	[%r239], %f193;
	ld.global.f32 	%f194, [%rd53+4];
	st.shared.f32 	[%r239+4], %f194;
	ld.global.f32 	%f195, [%rd53+8];
	st.shared.f32 	[%r239+8], %f195;
	ld.global.f32 	%f196, [%rd53+12];
	st.shared.f32 	[%r239+12], %f196;
	ld.global.f32 	%f197, [%rd53+16];
	st.shared.f32 	[%r239+16], %f197;
	ld.global.f32 	%f198, [%rd53+20];
	st.shared.f32 	[%r239+20], %f198;
	ld.global.f32 	%f199, [%rd53+24];
	st.shared.f32 	[%r239+24], %f199;
	ld.global.f32 	%f200, [%rd53+28];
	st.shared.f32 	[%r239+28], %f200;
	ld.global.f32 	%f201, [%rd53+32];
	st.shared.f32 	[%r239+32], %f201;
	ld.global.f32 	%f202, [%rd53+36];
	st.shared.f32 	[%r239+36], %f202;
	ld.global.f32 	%f203, [%rd53+40];
	st.shared.f32 	[%r239+40], %f203;
	ld.global.f32 	%f204, [%rd53+44];
	st.shared.f32 	[%r239+44], %f204;
	ld.global.f32 	%f205, [%rd53+48];
	st.shared.f32 	[%r239+48], %f205;
	ld.global.f32 	%f206, [%rd53+52];
	st.shared.f32 	[%r239+52], %f206;
	ld.global.f32 	%f207, [%rd53+56];
	st.shared.f32 	[%r239+56], %f207;
	ld.global.f32 	%f208, [%rd53+60];
	st.shared.f32 	[%r239+60], %f208;
	add.s32 	%r420, %r420, 16;
	setp.ne.s32 	%p33, %r420, %r16;
	mov.u32 	%r422, %r16;
	@%p33 bra 	$L__BB0_46;
$L__BB0_47:
	setp.eq.s32 	%p34, %r12, 0;
	@%p34 bra 	$L__BB0_57;
	setp.lt.u32 	%p35, %r13, 7;
	@%p35 bra 	$L__BB0_50;
	add.s32 	%r240, %r422, %r47;
	mul.wide.u32 	%rd54, %r240, 4;
	add.s64 	%rd55, %rd4, %rd54;
	ld.global.f32 	%f209, [%rd55];
	add.s32 	%r241, %r422, %r48;
	shl.b32 	%r242, %r241, 2;
	add.s32 	%r244, %r180, %r242;
	st.shared.f32 	[%r244], %f209;
	cvt.u64.u32 	%rd56, %r47;
	cvt.u64.u32 	%rd57, %r422;
	add.s64 	%rd58, %rd57, %rd56;
	shl.b64 	%rd59, %rd58, 2;
	add.s64 	%rd60, %rd4, %rd59;
	ld.global.f32 	%f210, [%rd60+4];
	st.shared.f32 	[%r244+4], %f210;
	ld.global.f32 	%f211, [%rd60+8];
	st.shared.f32 	[%r244+8], %f211;
	ld.global.f32 	%f212, [%rd60+12];
	st.shared.f32 	[%r244+12], %f212;
	ld.global.f32 	%f213, [%rd60+16];
	st.shared.f32 	[%r244+16], %f213;
	ld.global.f32 	%f214, [%rd60+20];
	st.shared.f32 	[%r244+20], %f214;
	ld.global.f32 	%f215, [%rd60+24];
	st.shared.f32 	[%r244+24], %f215;
	ld.global.f32 	%f216, [%rd60+28];
	st.shared.f32 	[%r244+28], %f216;
	add.s32 	%r422, %r422, 8;
$L__BB0_50:
	setp.eq.s32 	%p36, %r14, 0;
	@%p36 bra 	$L__BB0_57;
	setp.lt.u32 	%p37, %r15, 3;
	@%p37 bra 	$L__BB0_53;
	add.s32 	%r245, %r422, %r47;
	mul.wide.u32 	%rd61, %r245, 4;
	add.s64 	%rd62, %rd4, %rd61;
	ld.global.f32 	%f217, [%rd62];
	add.s32 	%r246, %r422, %r48;
	shl.b32 	%r247, %r246, 2;
	add.s32 	%r249, %r180, %r247;
	st.shared.f32 	[%r249], %f217;
	cvt.u64.u32 	%rd63, %r47;
	cvt.u64.u32 	%rd64, %r422;
	add.s64 	%rd65, %rd64, %rd63;
	shl.b64 	%rd66, %rd65, 2;
	add.s64 	%rd67, %rd4, %rd66;
	ld.global.f32 	%f218, [%rd67+4];
	st.shared.f32 	[%r249+4], %f218;
	ld.global.f32 	%f219, [%rd67+8];
	st.shared.f32 	[%r249+8], %f219;
	ld.global.f32 	%f220, [%rd67+12];
	st.shared.f32 	[%r249+12], %f220;
	add.s32 	%r422, %r422, 4;
$L__BB0_53:
	setp.eq.s32 	%p38, %r17, 0;
	@%p38 bra 	$L__BB0_57;
	setp.eq.s32 	%p39, %r17, 1;
	add.s32 	%r250, %r422, %r47;
	mul.wide.u32 	%rd68, %r250, 4;
	add.s64 	%rd69, %rd4, %rd68;
	ld.global.f32 	%f221, [%rd69];
	add.s32 	%r251, %r422, %r48;
	shl.b32 	%r252, %r251, 2;
	add.s32 	%r56, %r180, %r252;
	st.shared.f32 	[%r56], %f221;
	@%p39 bra 	$L__BB0_57;
	setp.eq.s32 	%p40, %r17, 2;
	cvt.u64.u32 	%rd70, %r47;
	cvt.u64.u32 	%rd71, %r422;
	add.s64 	%rd72, %rd71, %rd70;
	shl.b64 	%rd73, %rd72, 2;
	add.s64 	%rd7, %rd4, %rd73;
	ld.global.f32 	%f222, [%rd7+4];
	st.shared.f32 	[%r56+4], %f222;
	@%p40 bra 	$L__BB0_57;
	ld.global.f32 	%f223, [%rd7+8];
	st.shared.f32 	[%r56+8], %f223;
$L__BB0_57:
	bar.sync 	0;
	add.s32 	%r407, %r408, 1;
	setp.ne.s32 	%p41, %r407, %r175;
	@%p41 bra 	$L__BB0_5;
$L__BB0_58:
	shl.b32 	%r254, %r4, 2;
	add.s32 	%r58, %r180, %r254;
	add.s32 	%r59, %r58, %r254;
	mul.wide.s32 	%rd74, %r5, 4;
	add.s64 	%rd8, %rd3, %rd74;
	bar.sync 	0;
	setp.lt.s32 	%p42, %r176, 1;
	shl.b32 	%r256, %r2, 2;
	add.s32 	%r60, %r59, %r256;
	@%p42 bra 	$L__BB0_127;
	add.s32 	%r61, %r2, %r3;
	max.s32 	%r258, %r173, %r61;
	setp.lt.s32 	%p43, %r61, %r173;
	selp.u32 	%r259, 1, 0, %p43;
	add.s32 	%r260, %r61, %r259;
	sub.s32 	%r261, %r258, %r260;
	div.u32 	%r262, %r261, %r3;
	add.s32 	%r62, %r262, %r259;
	add.s32 	%r63, %r174, -1;
	and.b32  	%r64, %r174, 15;
	add.s32 	%r65, %r64, -1;
	and.b32  	%r66, %r174, 7;
	add.s32 	%r67, %r66, -1;
	mul.wide.u32 	%rd75, %r2, 4;
	add.s64 	%rd9, %rd8, %rd75;
	mul.wide.s32 	%rd76, %r3, 4;
	add.s64 	%rd10, %rd9, %rd76;
	add.s32 	%r68, %r61, %r3;
	and.b32  	%r69, %r174, 2147483632;
	and.b32  	%r70, %r174, 3;
	and.b32  	%r71, %r175, 3;
	and.b32  	%r72, %r175, 2147483644;
	mov.b32 	%r424, 0;
$L__BB0_60:
	setp.ge.s32 	%p44, %r2, %r4;
	@%p44 bra 	$L__BB0_62;
	shl.b32 	%r263, %r2, 2;
	add.s32 	%r264, %r58, %r263;
	mov.b32 	%r265, 0;
	st.shared.u32 	[%r264], %r265;
$L__BB0_62:
	setp.ge.s32 	%p45, %r2, %r175;
	@%p45 bra 	$L__BB0_64;
	mov.b32 	%r266, 0;
	st.shared.u32 	[%r60], %r266;
$L__BB0_64:
	setp.ge.s32 	%p46, %r2, %r173;
	bar.sync 	0;
	@%p46 bra 	$L__BB0_123;
	setp.lt.s32 	%p47, %r175, 1;
	@%p47 bra 	$L__BB0_101;
	setp.gt.s32 	%p64, %r174, 0;
	mov.u32 	%r436, %r2;
	@%p64 bra 	$L__BB0_67;
	bra.uni 	$L__BB0_97;
$L__BB0_67:
	mov.u32 	%r425, %r2;
$L__BB0_68:
	mul.lo.s32 	%r75, %r425, %r174;
	mov.f32 	%f687, 0f501502F9;
	mov.b32 	%r430, 0;
	mov.u32 	%r431, %r430;
$L__BB0_69:
	setp.lt.u32 	%p70, %r63, 15;
	mul.lo.s32 	%r87, %r430, %r174;
	mov.f32 	%f695, 0f00000000;
	mov.b32 	%r434, 0;
	@%p70 bra 	$L__BB0_72;
	mov.f32 	%f695, 0f00000000;
	mov.b32 	%r432, 0;
$L__BB0_71:
	.pragma "nounroll";
	add.s32 	%r305, %r432, %r75;
	mul.wide.u32 	%rd113, %r305, 4;
	add.s64 	%rd114, %rd4, %rd113;
	ld.global.f32 	%f291, [%rd114];
	add.s32 	%r306, %r432, %r87;
	shl.b32 	%r307, %r306, 2;
	mov.u32 	%r308, shared_mem;
	add.s32 	%r309, %r308, %r307;
	ld.shared.f32 	%f292, [%r309];
	sub.f32 	%f293, %f291, %f292;
	fma.rn.f32 	%f294, %f293, %f293, %f695;
	ld.global.f32 	%f295, [%rd114+4];
	ld.shared.f32 	%f296, [%r309+4];
	sub.f32 	%f297, %f295, %f296;
	fma.rn.f32 	%f298, %f297, %f297, %f294;
	ld.global.f32 	%f299, [%rd114+8];
	ld.shared.f32 	%f300, [%r309+8];
	sub.f32 	%f301, %f299, %f300;
	fma.rn.f32 	%f302, %f301, %f301, %f298;
	ld.global.f32 	%f303, [%rd114+12];
	ld.shared.f32 	%f304, [%r309+12];
	sub.f32 	%f305, %f303, %f304;
	fma.rn.f32 	%f306, %f305, %f305, %f302;
	ld.global.f32 	%f307, [%rd114+16];
	ld.shared.f32 	%f308, [%r309+16];
	sub.f32 	%f309, %f307, %f308;
	fma.rn.f32 	%f310, %f309, %f309, %f306;
	ld.global.f32 	%f311, [%rd114+20];
	ld.shared.f32 	%f312, [%r309+20];
	sub.f32 	%f313, %f311, %f312;
	fma.rn.f32 	%f314, %f313, %f313, %f310;
	ld.global.f32 	%f315, [%rd114+24];
	ld.shared.f32 	%f316, [%r309+24];
	sub.f32 	%f317, %f315, %f316;
	fma.rn.f32 	%f318, %f317, %f317, %f314;
	ld.global.f32 	%f319, [%rd114+28];
	ld.shared.f32 	%f320, [%r309+28];
	sub.f32 	%f321, %f319, %f320;
	fma.rn.f32 	%f322, %f321, %f321, %f318;
	ld.global.f32 	%f323, [%rd114+32];
	ld.shared.f32 	%f324, [%r309+32];
	sub.f32 	%f325, %f323, %f324;
	fma.rn.f32 	%f326, %f325, %f325, %f322;
	ld.global.f32 	%f327, [%rd114+36];
	ld.shared.f32 	%f328, [%r309+36];
	sub.f32 	%f329, %f327, %f328;
	fma.rn.f32 	%f330, %f329, %f329, %f326;
	ld.global.f32 	%f331, [%rd114+40];
	ld.shared.f32 	%f332, [%r309+40];
	sub.f32 	%f333, %f331, %f332;
	fma.rn.f32 	%f334, %f333, %f333, %f330;
	ld.global.f32 	%f335, [%rd114+44];
	ld.shared.f32 	%f336, [%r309+44];
	sub.f32 	%f337, %f335, %f336;
	fma.rn.f32 	%f338, %f337, %f337, %f334;
	ld.global.f32 	%f339, [%rd114+48];
	ld.shared.f32 	%f340, [%r309+48];
	sub.f32 	%f341, %f339, %f340;
	fma.rn.f32 	%f342, %f341, %f341, %f338;
	ld.global.f32 	%f343, [%rd114+52];
	ld.shared.f32 	%f344, [%r309+52];
	sub.f32 	%f345, %f343, %f344;
	fma.rn.f32 	%f346, %f345, %f345, %f342;
	ld.global.f32 	%f347, [%rd114+56];
	ld.shared.f32 	%f348, [%r309+56];
	sub.f32 	%f349, %f347, %f348;
	fma.rn.f32 	%f350, %f349, %f349, %f346;
	ld.global.f32 	%f351, [%rd114+60];
	ld.shared.f32 	%f352, [%r309+60];
	sub.f32 	%f353, %f351, %f352;
	fma.rn.f32 	%f695, %f353, %f353, %f350;
	add.s32 	%r432, %r432, 16;
	setp.ne.s32 	%p71, %r432, %r69;
	mov.u32 	%r434, %r69;
	@%p71 bra 	$L__BB0_71;
$L__BB0_72:
	setp.eq.s32 	%p72, %r64, 0;
	@%p72 bra 	$L__BB0_82;
	setp.lt.u32 	%p73, %r65, 7;
	@%p73 bra 	$L__BB0_75;
	add.s32 	%r310, %r434, %r75;
	mul.wide.u32 	%rd115, %r310, 4;
	add.s64 	%rd116, %rd4, %rd115;
	ld.global.f32 	%f355, [%rd116];
	add.s32 	%r311, %r434, %r87;
	shl.b32 	%r312, %r311, 2;
	mov.u32 	%r313, shared_mem;
	add.s32 	%r314, %r313, %r312;
	ld.shared.f32 	%f356, [%r314];
	sub.f32 	%f357, %f355, %f356;
	fma.rn.f32 	%f358, %f357, %f357, %f695;
	cvt.u64.u32 	%rd117, %r75;
	cvt.u64.u32 	%rd118, %r434;
	add.s64 	%rd119, %rd118, %rd117;
	shl.b64 	%rd120, %rd119, 2;
	add.s64 	%rd121, %rd4, %rd120;
	ld.global.f32 	%f359, [%rd121+4];
	ld.shared.f32 	%f360, [%r314+4];
	sub.f32 	%f361, %f359, %f360;
	fma.rn.f32 	%f362, %f361, %f361, %f358;
	ld.global.f32 	%f363, [%rd121+8];
	ld.shared.f32 	%f364, [%r314+8];
	sub.f32 	%f365, %f363, %f364;
	fma.rn.f32 	%f366, %f365, %f365, %f362;
	ld.global.f32 	%f367, [%rd121+12];
	ld.shared.f32 	%f368, [%r314+12];
	sub.f32 	%f369, %f367, %f368;
	fma.rn.f32 	%f370, %f369, %f369, %f366;
	ld.global.f32 	%f371, [%rd121+16];
	ld.shared.f32 	%f372, [%r314+16];
	sub.f32 	%f373, %f371, %f372;
	fma.rn.f32 	%f374, %f373, %f373, %f370;
	ld.global.f32 	%f375, [%rd121+20];
	ld.shared.f32 	%f376, [%r314+20];
	sub.f32 	%f377, %f375, %f376;
	fma.rn.f32 	%f378, %f377, %f377, %f374;
	ld.global.f32 	%f379, [%rd121+24];
	ld.shared.f32 	%f380, [%r314+24];
	sub.f32 	%f381, %f379, %f380;
	fma.rn.f32 	%f382, %f381, %f381, %f378;
	ld.global.f32 	%f383, [%rd121+28];
	ld.shared.f32 	%f384, [%r314+28];
	sub.f32 	%f385, %f383, %f384;
	fma.rn.f32 	%f695, %f385, %f385, %f382;
	add.s32 	%r434, %r434, 8;
$L__BB0_75:
	setp.eq.s32 	%p74, %r66, 0;
	@%p74 bra 	$L__BB0_82;
	setp.lt.u32 	%p75, %r67, 3;
	@%p75 bra 	$L__BB0_78;
	add.s32 	%r315, %r434, %r75;
	mul.wide.u32 	%rd122, %r315, 4;
	add.s64 	%rd123, %rd4, %rd122;
	ld.global.f32 	%f387, [%rd123];
	add.s32 	%r316, %r434, %r87;
	shl.b32 	%r317, %r316, 2;
	mov.u32 	%r318, shared_mem;
	add.s32 	%r319, %r318, %r317;
	ld.shared.f32 	%f388, [%r319];
	sub.f32 	%f389, %f387, %f388;
	fma.rn.f32 	%f390, %f389, %f389, %f695;
	cvt.u64.u32 	%rd124, %r75;
	cvt.u64.u32 	%rd125, %r434;
	add.s64 	%rd126, %rd125, %rd124;
	shl.b64 	%rd127, %rd126, 2;
	add.s64 	%rd128, %rd4, %rd127;
	ld.global.f32 	%f391, [%rd128+4];
	ld.shared.f32 	%f392, [%r319+4];
	sub.f32 	%f393, %f391, %f392;
	fma.rn.f32 	%f394, %f393, %f393, %f390;
	ld.global.f32 	%f395, [%rd128+8];
	ld.shared.f32 	%f396, [%r319+8];
	sub.f32 	%f397, %f395, %f396;
	fma.rn.f32 	%f398, %f397, %f397, %f394;
	ld.global.f32 	%f399, [%rd128+12];
	ld.shared.f32 	%f400, [%r319+12];
	sub.f32 	%f401, %f399, %f400;
	fma.rn.f32 	%f695, %f401, %f401, %f398;
	add.s32 	%r434, %r434, 4;
$L__BB0_78:
	setp.eq.s32 	%p76, %r70, 0;
	@%p76 bra 	$L__BB0_82;
	setp.eq.s32 	%p77, %r70, 1;
	add.s32 	%r320, %r434, %r75;
	mul.wide.u32 	%rd129, %r320, 4;
	add.s64 	%rd130, %rd4, %rd129;
	ld.global.f32 	%f402, [%rd130];
	add.s32 	%r321, %r434, %r87;
	shl.b32 	%r322, %r321, 2;
	mov.u32 	%r323, shared_mem;
	add.s32 	%r95, %r323, %r322;
	ld.shared.f32 	%f403, [%r95];
	sub.f32 	%f404, %f402, %f403;
	fma.rn.f32 	%f695, %f404, %f404, %f695;
	@%p77 bra 	$L__BB0_82;
	setp.eq.s32 	%p78, %r70, 2;
	cvt.u64.u32 	%rd131, %r75;
	cvt.u64.u32 	%rd132, %r434;
	add.s64 	%rd133, %rd132, %rd131;
	shl.b64 	%rd134, %rd133, 2;
	add.s64 	%rd12, %rd4, %rd134;
	ld.global.f32 	%f405, [%rd12+4];
	ld.shared.f32 	%f406, [%r95+4];
	sub.f32 	%f407, %f405, %f406;
	fma.rn.f32 	%f695, %f407, %f407, %f695;
	@%p78 bra 	$L__BB0_82;
	ld.global.f32 	%f408, [%rd12+8];
	ld.shared.f32 	%f409, [%r95+8];
	sub.f32 	%f410, %f408, %f409;
	fma.rn.f32 	%f695, %f410, %f410, %f695;
$L__BB0_82:
	setp.lt.f32 	%p79, %f695, %f687;
	selp.f32 	%f687, %f695, %f687, %p79;
	selp.b32 	%r431, %r430, %r431, %p79;
	add.s32 	%r430, %r430, 1;
	setp.ne.s32 	%p80, %r430, %r175;
	@%p80 bra 	$L__BB0_69;
	mul.wide.u32 	%rd135, %r425, 4;
	add.s64 	%rd136, %rd8, %rd135;
	st.global.u32 	[%rd136], %r431;
	shl.b32 	%r325, %r431, 2;
	add.s32 	%r326, %r59, %r325;
	atom.shared.add.u32 	%r327, [%r326], 1;
	mul.lo.s32 	%r98, %r431, %r174;
	mov.b32 	%r428, 0;
	@%p70 bra 	$L__BB0_86;
	mov.b32 	%r426, 0;
$L__BB0_85:
	.pragma "nounroll";
	add.s32 	%r329, %r426, %r98;
	shl.b32 	%r330, %r329, 2;
	add.s32 	%r331, %r58, %r330;
	add.s32 	%r332, %r426, %r75;
	mul.wide.u32 	%rd137, %r332, 4;
	add.s64 	%rd138, %rd4, %rd137;
	ld.global.f32 	%f411, [%rd138];
	atom.shared.add.f32 	%f412, [%r331], %f411;
	ld.global.f32 	%f413, [%rd138+4];
	atom.shared.add.f32 	%f414, [%r331+4], %f413;
	ld.global.f32 	%f415, [%rd138+8];
	atom.shared.add.f32 	%f416, [%r331+8], %f415;
	ld.global.f32 	%f417, [%rd138+12];
	atom.shared.add.f32 	%f418, [%r331+12], %f417;
	ld.global.f32 	%f419, [%rd138+16];
	atom.shared.add.f32 	%f420, [%r331+16], %f419;
	ld.global.f32 	%f421, [%rd138+20];
	atom.shared.add.f32 	%f422, [%r331+20], %f421;
	ld.global.f32 	%f423, [%rd138+24];
	atom.shared.add.f32 	%f424, [%r331+24], %f423;
	ld.global.f32 	%f425, [%rd138+28];
	atom.shared.add.f32 	%f426, [%r331+28], %f425;
	ld.global.f32 	%f427, [%rd138+32];
	atom.shared.add.f32 	%f428, [%r331+32], %f427;
	ld.global.f32 	%f429, [%rd138+36];
	atom.shared.add.f32 	%f430, [%r331+36], %f429;
	ld.global.f32 	%f431, [%rd138+40];
	atom.shared.add.f32 	%f432, [%r331+40], %f431;
	ld.global.f32 	%f433, [%rd138+44];
	atom.shared.add.f32 	%f434, [%r331+44], %f433;
	ld.global.f32 	%f435, [%rd138+48];
	atom.shared.add.f32 	%f436, [%r331+48], %f435;
	ld.global.f32 	%f437, [%rd138+52];
	atom.shared.add.f32 	%f438, [%r331+52], %f437;
	ld.global.f32 	%f439, [%rd138+56];
	atom.shared.add.f32 	%f440, [%r331+56], %f439;
	ld.global.f32 	%f441, [%rd138+60];
	atom.shared.add.f32 	%f442, [%r331+60], %f441;
	add.s32 	%r426, %r426, 16;
	setp.ne.s32 	%p82, %r426, %r69;
	mov.u32 	%r428, %r69;
	@%p82 bra 	$L__BB0_85;
$L__BB0_86:
	@%p72 bra 	$L__BB0_96;
	setp.lt.u32 	%p84, %r65, 7;
	@%p84 bra 	$L__BB0_89;
	add.s32 	%r333, %r428, %r98;
	shl.b32 	%r334, %r333, 2;
	add.s32 	%r335, %r58, %r334;
	add.s32 	%r336, %r428, %r75;
	mul.wide.u32 	%rd139, %r336, 4;
	add.s64 	%rd140, %rd4, %rd139;
	ld.global.f32 	%f443, [%rd140];
	atom.shared.add.f32 	%f444, [%r335], %f443;
	cvt.u64.u32 	%rd141, %r75;
	cvt.u64.u32 	%rd142, %r428;
	add.s64 	%rd143, %rd142, %rd141;
	shl.b64 	%rd144, %rd143, 2;
	add.s64 	%rd145, %rd4, %rd144;
	ld.global.f32 	%f445, [%rd145+4];
	atom.shared.add.f32 	%f446, [%r335+4], %f445;
	ld.global.f32 	%f447, [%rd145+8];
	atom.shared.add.f32 	%f448, [%r335+8], %f447;
	ld.global.f32 	%f449, [%rd145+12];
	atom.shared.add.f32 	%f450, [%r335+12], %f449;
	ld.global.f32 	%f451, [%rd145+16];
	atom.shared.add.f32 	%f452, [%r335+16], %f451;
	ld.global.f32 	%f453, [%rd145+20];
	atom.shared.add.f32 	%f454, [%r335+20], %f453;
	ld.global.f32 	%f455, [%rd145+24];
	atom.shared.add.f32 	%f456, [%r335+24], %f455;
	ld.global.f32 	%f457, [%rd145+28];
	atom.shared.add.f32 	%f458, [%r335+28], %f457;
	add.s32 	%r428, %r428, 8;
$L__BB0_89:
	setp.eq.s32 	%p85, %r66, 0;
	@%p85 bra 	$L__BB0_96;
	setp.lt.u32 	%p86, %r67, 3;
	@%p86 bra 	$L__BB0_92;
	add.s32 	%r337, %r428, %r98;
	shl.b32 	%r338, %r337, 2;
	add.s32 	%r339, %r58, %r338;
	add.s32 	%r340, %r428, %r75;
	mul.wide.u32 	%rd146, %r340, 4;
	add.s64 	%rd147, %rd4, %rd146;
	ld.global.f32 	%f459, [%rd147];
	atom.shared.add.f32 	%f460, [%r339], %f459;
	cvt.u64.u32 	%rd148, %r75;
	cvt.u64.u32 	%rd149, %r428;
	add.s64 	%rd150, %rd149, %rd148;
	shl.b64 	%rd151, %rd150, 2;
	add.s64 	%rd152, %rd4, %rd151;
	ld.global.f32 	%f461, [%rd152+4];
	atom.shared.add.f32 	%f462, [%r339+4], %f461;
	ld.global.f32 	%f463, [%rd152+8];
	atom.shared.add.f32 	%f464, [%r339+8], %f463;
	ld.global.f32 	%f465, [%rd152+12];
	atom.shared.add.f32 	%f466, [%r339+12], %f465;
	add.s32 	%r428, %r428, 4;
$L__BB0_92:
	setp.eq.s32 	%p87, %r70, 0;
	@%p87 bra 	$L__BB0_96;
	setp.eq.s32 	%p88, %r70, 1;
	add.s32 	%r341, %r428, %r98;
	shl.b32 	%r342, %r341, 2;
	add.s32 	%r83, %r58, %r342;
	add.s32 	%r343, %r428, %r75;
	mul.wide.u32 	%rd153, %r343, 4;
	add.s64 	%rd154, %rd4, %rd153;
	ld.global.f32 	%f467, [%rd154];
	atom.shared.add.f32 	%f468, [%r83], %f467;
	@%p88 bra 	$L__BB0_96;
	setp.eq.s32 	%p89, %r70, 2;
	cvt.u64.u32 	%rd155, %r75;
	cvt.u64.u32 	%rd156, %r428;
	add.s64 	%rd157, %rd156, %rd155;
	shl.b64 	%rd158, %rd157, 2;
	add.s64 	%rd11, %rd4, %rd158;
	ld.global.f32 	%f469, [%rd11+4];
	atom.shared.add.f32 	%f470, [%r83+4], %f469;
	@%p89 bra 	$L__BB0_96;
	ld.global.f32 	%f471, [%rd11+8];
	atom.shared.add.f32 	%f472, [%r83+8], %f471;
$L__BB0_96:
	add.s32 	%r425, %r425, %r3;
	setp.lt.s32 	%p90, %r425, %r173;
	@%p90 bra 	$L__BB0_68;
	bra.uni 	$L__BB0_123;
$L__BB0_97:
	setp.lt.u32 	%p65, %r175, 4;
	mov.b32 	%r439, 0;
	@%p65 bra 	$L__BB0_100;
	mov.f32 	%f696, 0f501502F9;
	mov.b32 	%r437, 0;
	mov.u32 	%r439, %r437;
$L__BB0_99:
	setp.gt.f32 	%p66, %f696, 0f00000000;
	selp.f32 	%f696, 0f00000000, %f696, %p66;
	selp.b32 	%r439, %r437, %r439, %p66;
	add.s32 	%r437, %r437, 4;
	setp.ne.s32 	%p67, %r437, %r72;
	@%p67 bra 	$L__BB0_99;
$L__BB0_100:
	setp.eq.s32 	%p68, %r71, 0;
	selp.b32 	%r298, %r439, %r439, %p68;
	mul.wide.u32 	%rd111, %r436, 4;
	add.s64 	%rd112, %rd8, %rd111;
	st.global.u32 	[%rd112], %r298;
	shl.b32 	%r299, %r298, 2;
	add.s32 	%r300, %r59, %r299;
	atom.shared.add.u32 	%r301, [%r300], 1;
	add.s32 	%r436, %r436, %r3;
	setp.lt.s32 	%p69, %r436, %r173;
	@%p69 bra 	$L__BB0_97;
	bra.uni 	$L__BB0_123;
$L__BB0_101:
	setp.lt.s32 	%p48, %r174, 1;
	@%p48 bra 	$L__BB0_117;
	mov.u32 	%r441, %r2;
$L__BB0_103:
	setp.lt.u32 	%p54, %r63, 15;
	mul.wide.u32 	%rd87, %r441, 4;
	add.s64 	%rd88, %rd8, %rd87;
	mov.b32 	%r444, 0;
	st.global.u32 	[%rd88], %r444;
	atom.shared.add.u32 	%r282, [%r59], 1;
	mul.lo.s32 	%r108, %r441, %r174;
	@%p54 bra 	$L__BB0_106;
	mov.b32 	%r442, 0;
$L__BB0_105:
	.pragma "nounroll";
	shl.b32 	%r284, %r442, 2;
	add.s32 	%r285, %r58, %r284;
	add.s32 	%r286, %r442, %r108;
	mul.wide.u32 	%rd89, %r286, 4;
	add.s64 	%rd90, %rd4, %rd89;
	ld.global.f32 	%f224, [%rd90];
	atom.shared.add.f32 	%f225, [%r285], %f224;
	ld.global.f32 	%f226, [%rd90+4];
	atom.shared.add.f32 	%f227, [%r285+4], %f226;
	ld.global.f32 	%f228, [%rd90+8];
	atom.shared.add.f32 	%f229, [%r285+8], %f228;
	ld.global.f32 	%f230, [%rd90+12];
	atom.shared.add.f32 	%f231, [%r285+12], %f230;
	ld.global.f32 	%f232, [%rd90+16];
	atom.shared.add.f32 	%f233, [%r285+16], %f232;
	ld.global.f32 	%f234, [%rd90+20];
	atom.shared.add.f32 	%f235, [%r285+20], %f234;
	ld.global.f32 	%f236, [%rd90+24];
	atom.shared.add.f32 	%f237, [%r285+24], %f236;
	ld.global.f32 	%f238, [%rd90+28];
	atom.shared.add.f32 	%f239, [%r285+28], %f238;
	ld.global.f32 	%f240, [%rd90+32];
	atom.shared.add.f32 	%f241, [%r285+32], %f240;
	ld.global.f32 	%f242, [%rd90+36];
	atom.shared.add.f32 	%f243, [%r285+36], %f242;
	ld.global.f32 	%f244, [%rd90+40];
	atom.shared.add.f32 	%f245, [%r285+40], %f244;
	ld.global.f32 	%f246, [%rd90+44];
	atom.shared.add.f32 	%f247, [%r285+44], %f246;
	ld.global.f32 	%f248, [%rd90+48];
	atom.shared.add.f32 	%f249, [%r285+48], %f248;
	ld.global.f32 	%f250, [%rd90+52];
	atom.shared.add.f32 	%f251, [%r285+52], %f250;
	ld.global.f32 	%f252, [%rd90+56];
	atom.shared.add.f32 	%f253, [%r285+56], %f252;
	ld.global.f32 	%f254, [%rd90+60];
	atom.shared.add.f32 	%f255, [%r285+60], %f254;
	add.s32 	%r442, %r442, 16;
	setp.ne.s32 	%p55, %r442, %r69;
	mov.u32 	%r444, %r69;
	@%p55 bra 	$L__BB0_105;
$L__BB0_106:
	setp.eq.s32 	%p56, %r64, 0;
	@%p56 bra 	$L__BB0_116;
	setp.lt.u32 	%p57, %r65, 7;
	@%p57 bra 	$L__BB0_109;
	shl.b32 	%r287, %r444, 2;
	add.s32 	%r288, %r58, %r287;
	add.s32 	%r289, %r444, %r108;
	mul.wide.u32 	%rd91, %r289, 4;
	add.s64 	%rd92, %rd4, %rd91;
	ld.global.f32 	%f256, [%rd92];
	atom.shared.add.f32 	%f257, [%r288], %f256;
	cvt.u64.u32 	%rd93, %r108;
	cvt.u64.u32 	%rd94, %r444;
	add.s64 	%rd95, %rd94, %rd93;
	shl.b64 	%rd96, %rd95, 2;
	add.s64 	%rd97, %rd4, %rd96;
	ld.global.f32 	%f258, [%rd97+4];
	atom.shared.add.f32 	%f259, [%r288+4], %f258;
	ld.global.f32 	%f260, [%rd97+8];
	atom.shared.add.f32 	%f261, [%r288+8], %f260;
	ld.global.f32 	%f262, [%rd97+12];
	atom.shared.add.f32 	%f263, [%r288+12], %f262;
	ld.global.f32 	%f264, [%rd97+16];
	atom.shared.add.f32 	%f265, [%r288+16], %f264;
	ld.global.f32 	%f266, [%rd97+20];
	atom.shared.add.f32 	%f267, [%r288+20], %f266;
	ld.global.f32 	%f268, [%rd97+24];
	atom.shared.add.f32 	%f269, [%r288+24], %f268;
	ld.global.f32 	%f270, [%rd97+28];
	atom.shared.add.f32 	%f271, [%r288+28], %f270;
	add.s32 	%r444, %r444, 8;
$L__BB0_109:
	setp.eq.s32 	%p58, %r66, 0;
	@%p58 bra 	$L__BB0_116;
	setp.lt.u32 	%p59, %r67, 3;
	@%p59 bra 	$L__BB0_112;
	shl.b32 	%r290, %r444, 2;
	add.s32 	%r291, %r58, %r290;
	add.s32 	%r292, %r444, %r108;
	mul.wide.u32 	%rd98, %r292, 4;
	add.s64 	%rd99, %rd4, %rd98;
	ld.global.f32 	%f272, [%rd99];
	atom.shared.add.f32 	%f273, [%r291], %f272;
	cvt.u64.u32 	%rd100, %r108;
	cvt.u64.u32 	%rd101, %r444;
	add.s64 	%rd102, %rd101, %rd100;
	shl.b64 	%rd103, %rd102, 2;
	add.s64 	%rd104, %rd4, %rd103;
	ld.global.f32 	%f274, [%rd104+4];
	atom.shared.add.f32 	%f275, [%r291+4], %f274;
	ld.global.f32 	%f276, [%rd104+8];
	atom.shared.add.f32 	%f277, [%r291+8], %f276;
	ld.global.f32 	%f278, [%rd104+12];
	atom.shared.add.f32 	%f279, [%r291+12], %f278;
	add.s32 	%r444, %r444, 4;
$L__BB0_112:
	setp.eq.s32 	%p60, %r70, 0;
	@%p60 bra 	$L__BB0_116;
	setp.eq.s32 	%p61, %r70, 1;
	shl.b32 	%r293, %r444, 2;
	add.s32 	%r116, %r58, %r293;
	add.s32 	%r294, %r444, %r108;
	mul.wide.u32 	%rd105, %r294, 4;
	add.s64 	%rd106, %rd4, %rd105;
	ld.global.f32 	%f280, [%rd106];
	atom.shared.add.f32 	%f281, [%r116], %f280;
	@%p61 bra 	$L__BB0_116;
	setp.eq.s32 	%p62, %r70, 2;
	cvt.u64.u32 	%rd107, %r108;
	cvt.u64.u32 	%rd108, %r444;
	add.s64 	%rd109, %rd108, %rd107;
	shl.b64 	%rd110, %rd109, 2;
	add.s64 	%rd13, %rd4, %rd110;
	ld.global.f32 	%f282, [%rd13+4];
	atom.shared.add.f32 	%f283, [%r116+4], %f282;
	@%p62 bra 	$L__BB0_116;
	ld.global.f32 	%f284, [%rd13+8];
	atom.shared.add.f32 	%f285, [%r116+8], %f284;
$L__BB0_116:
	add.s32 	%r441, %r441, %r3;
	setp.lt.s32 	%p63, %r441, %r173;
	@%p63 bra 	$L__BB0_103;
	bra.uni 	$L__BB0_123;
$L__BB0_117:
	and.b32  	%r118, %r62, 3;
	setp.eq.s32 	%p49, %r118, 3;
	mov.u32 	%r446, %r2;
	@%p49 bra 	$L__BB0_121;
	setp.eq.s32 	%p50, %r118, 0;
	mov.b32 	%r267, 0;
	st.global.u32 	[%rd9], %r267;
	atom.shared.add.u32 	%r268, [%r59], 1;
	mov.u32 	%r446, %r61;
	@%p50 bra 	$L__BB0_121;
	setp.eq.s32 	%p51, %r118, 1;
	mov.b32 	%r269, 0;
	st.global.u32 	[%rd10], %r269;
	atom.shared.add.u32 	%r270, [%r59], 1;
	mov.u32 	%r446, %r68;
	@%p51 bra 	$L__BB0_121;
	add.s32 	%r446, %r68, %r3;
	mul.wide.s32 	%rd77, %r3, 4;
	add.s64 	%rd78, %rd10, %rd77;
	mov.b32 	%r271, 0;
	st.global.u32 	[%rd78], %r271;
	atom.shared.add.u32 	%r272, [%r59], 1;
$L__BB0_121:
	setp.lt.u32 	%p52, %r62, 3;
	@%p52 bra 	$L__BB0_123;
$L__BB0_122:
	mul.wide.u32 	%rd79, %r446, 4;
	add.s64 	%rd80, %rd8, %rd79;
	mov.b32 	%r273, 0;
	st.global.u32 	[%rd80], %r273;
	atom.shared.add.u32 	%r274, [%r59], 1;
	add.s32 	%r275, %r446, %r3;
	mul.wide.u32 	%rd81, %r275, 4;
	add.s64 	%rd82, %rd8, %rd81;
	st.global.u32 	[%rd82], %r273;
	atom.shared.add.u32 	%r276, [%r59], 1;
	add.s32 	%r277, %r275, %r3;
	mul.wide.u32 	%rd83, %r277, 4;
	add.s64 	%rd84, %rd8, %rd83;
	st.global.u32 	[%rd84], %r273;
	atom.shared.add.u32 	%r278, [%r59], 1;
	add.s32 	%r279, %r277, %r3;
	mul.wide.u32 	%rd85, %r279, 4;
	add.s64 	%rd86, %rd8, %rd85;
	st.global.u32 	[%rd86], %r273;
	atom.shared.add.u32 	%r280, [%r59], 1;
	add.s32 	%r446, %r279, %r3;
	setp.lt.s32 	%p53, %r446, %r173;
	@%p53 bra 	$L__BB0_122;
$L__BB0_123:
	bar.sync 	0;
	@%p44 bra 	$L__BB0_126;
	div.s32 	%r344, %r2, %r174;
	shl.b32 	%r345, %r344, 2;
	add.s32 	%r346, %r59, %r345;
	ld.shared.u32 	%r123, [%r346];
	setp.lt.s32 	%p92, %r123, 1;
	@%p92 bra 	$L__BB0_126;
	shl.b32 	%r347, %r2, 2;
	add.s32 	%r348, %r58, %r347;
	ld.shared.f32 	%f473, [%r348];
	cvt.rn.f32.u32 	%f474, %r123;
	div.rn.f32 	%f475, %f473, %f474;
	mov.u32 	%r349, shared_mem;
	add.s32 	%r350, %r349, %r347;
	st.shared.f32 	[%r350], %f475;
$L__BB0_126:
	bar.sync 	0;
	add.s32 	%r424, %r424, 1;
	setp.ne.s32 	%p93, %r424, %r176;
	@%p93 bra 	$L__BB0_60;
$L__BB0_127:
	setp.ne.s32 	%p94, %r2, 0;
	@%p94 bra 	$L__BB0_129;
	mov.b32 	%r351, 0;
	st.shared.u32 	[_ZZ19batch_kmeans_kernelE18largest_cluster_id], %r351;
	ld.shared.u32 	%r352, [%r59];
	st.shared.u32 	[_ZZ19batch_kmeans_kernelE20largest_cluster_size], %r352;
	st.shared.u32 	[_ZZ19batch_kmeans_kernelE14total_variance], %r351;
$L__BB0_129:
	bar.sync 	0;
	setp.ge.s32 	%p95, %r2, %r175;
	@%p95 bra 	$L__BB0_131;
	ld.shared.u32 	%r353, [%r60];
	atom.shared.max.s32 	%r354, [_ZZ19batch_kmeans_kernelE20largest_cluster_size], %r353;
$L__BB0_131:
	setp.ge.s32 	%p96, %r2, %r175;
	bar.sync 	0;
	@%p96 bra 	$L__BB0_134;
	ld.shared.u32 	%r355, [%r60];
	ld.shared.u32 	%r356, [_ZZ19batch_kmeans_kernelE20largest_cluster_size];
	setp.ne.s32 	%p97, %r355, %r356;
	@%p97 bra 	$L__BB0_134;
	st.shared.u32 	[_ZZ19batch_kmeans_kernelE18largest_cluster_id], %r2;
$L__BB0_134:
	bar.sync 	0;
	setp.ge.s32 	%p98, %r2, %r173;
	@%p98 bra 	$L__BB0_157;
	setp.lt.s32 	%p99, %r174, 1;
	@%p99 bra 	$L__BB0_151;
	add.s32 	%r125, %r174, -1;
	and.b32  	%r126, %r174, 15;
	add.s32 	%r127, %r126, -1;
	and.b32  	%r128, %r174, 7;
	add.s32 	%r129, %r128, -1;
	and.b32  	%r130, %r174, 2147483632;
	and.b32  	%r131, %r174, 3;
	neg.s32 	%r132, %r130;
	mul.wide.s32 	%rd159, %r6, 4;
	add.s64 	%rd160, %rd159, %rd2;
	add.s64 	%rd14, %rd160, 32;
	shl.b32 	%r133, %r174, 2;
	mov.u32 	%r448, %r2;
$L__BB0_137:
	setp.lt.u32 	%p105, %r125, 15;
	mul.wide.u32 	%rd161, %r448, 4;
	add.s64 	%rd162, %rd8, %rd161;
	ld.global.u32 	%r135, [%rd162];
	mul.lo.s32 	%r136, %r448, %r174;
	mul.lo.s32 	%r137, %r135, %r174;
	mov.f32 	%f704, 0f00000000;
	mov.b32 	%r452, 0;
	@%p105 bra 	$L__BB0_140;
	mul.wide.u32 	%rd163, %r136, 4;
	add.s64 	%rd205, %rd14, %rd163;
	mov.u32 	%r367, shared_mem;
	mad.lo.s32 	%r368, %r133, %r135, %r367;
	add.s32 	%r449, %r368, 32;
	mov.f32 	%f704, 0f00000000;
	mov.u32 	%r450, %r132;
$L__BB0_139:
	.pragma "nounroll";
	ld.global.f32 	%f484, [%rd205+-32];
	ld.shared.f32 	%f485, [%r449+-32];
	sub.f32 	%f486, %f484, %f485;
	fma.rn.f32 	%f487, %f486, %f486, %f704;
	ld.global.f32 	%f488, [%rd205+-28];
	ld.shared.f32 	%f489, [%r449+-28];
	sub.f32 	%f490, %f488, %f489;
	fma.rn.f32 	%f491, %f490, %f490, %f487;
	ld.global.f32 	%f492, [%rd205+-24];
	ld.shared.f32 	%f493, [%r449+-24];
	sub.f32 	%f494, %f492, %f493;
	fma.rn.f32 	%f495, %f494, %f494, %f491;
	ld.global.f32 	%f496, [%rd205+-20];
	ld.shared.f32 	%f497, [%r449+-20];
	sub.f32 	%f498, %f496, %f497;
	fma.rn.f32 	%f499, %f498, %f498, %f495;
	ld.global.f32 	%f500, [%rd205+-16];
	ld.shared.f32 	%f501, [%r449+-16];
	sub.f32 	%f502, %f500, %f501;
	fma.rn.f32 	%f503, %f502, %f502, %f499;
	ld.global.f32 	%f504, [%rd205+-12];
	ld.shared.f32 	%f505, [%r449+-12];
	sub.f32 	%f506, %f504, %f505;
	fma.rn.f32 	%f507, %f506, %f506, %f503;
	ld.global.f32 	%f508, [%rd205+-8];
	ld.shared.f32 	%f509, [%r449+-8];
	sub.f32 	%f510, %f508, %f509;
	fma.rn.f32 	%f511, %f510, %f510, %f507;
	ld.global.f32 	%f512, [%rd205+-4];
	ld.shared.f32 	%f513, [%r449+-4];
	sub.f32 	%f514, %f512, %f513;
	fma.rn.f32 	%f515, %f514, %f514, %f511;
	ld.global.f32 	%f516, [%rd205];
	ld.shared.f32 	%f517, [%r449];
	sub.f32 	%f518, %f516, %f517;
	fma.rn.f32 	%f519, %f518, %f518, %f515;
	ld.global.f32 	%f520, [%rd205+4];
	ld.shared.f32 	%f521, [%r449+4];
	sub.f32 	%f522, %f520, %f521;
	fma.rn.f32 	%f523, %f522, %f522, %f519;
	ld.global.f32 	%f524, [%rd205+8];
	ld.shared.f32 	%f525, [%r449+8];
	sub.f32 	%f526, %f524, %f525;
	fma.rn.f32 	%f527, %f526, %f526, %f523;
	ld.global.f32 	%f528, [%rd205+12];
	ld.shared.f32 	%f529, [%r449+12];
	sub.f32 	%f530, %f528, %f529;
	fma.rn.f32 	%f531, %f530, %f530, %f527;
	ld.global.f32 	%f532, [%rd205+16];
	ld.shared.f32 	%f533, [%r449+16];
	sub.f32 	%f534, %f532, %f533;
	fma.rn.f32 	%f535, %f534, %f534, %f531;
	ld.global.f32 	%f536, [%rd205+20];
	ld.shared.f32 	%f537, [%r449+20];
	sub.f32 	%f538, %f536, %f537;
	fma.rn.f32 	%f539, %f538, %f538, %f535;
	ld.global.f32 	%f540, [%rd205+24];
	ld.shared.f32 	%f541, [%r449+24];
	sub.f32 	%f542, %f540, %f541;
	fma.rn.f32 	%f543, %f542, %f542, %f539;
	ld.global.f32 	%f544, [%rd205+28];
	ld.shared.f32 	%f545, [%r449+28];
	sub.f32 	%f546, %f544, %f545;
	fma.rn.f32 	%f704, %f546, %f546, %f543;
	add.s32 	%r450, %r450, 16;
	add.s64 	%rd205, %rd205, 64;
	add.s32 	%r449, %r449, 64;
	setp.ne.s32 	%p106, %r450, 0;
	mov.u32 	%r452, %r130;
	@%p106 bra 	$L__BB0_139;
$L__BB0_140:
	setp.eq.s32 	%p107, %r126, 0;
	@%p107 bra 	$L__BB0_150;
	setp.lt.u32 	%p108, %r127, 7;
	@%p108 bra 	$L__BB0_143;
	add.s32 	%r369, %r452, %r136;
	mul.wide.u32 	%rd164, %r369, 4;
	add.s64 	%rd165, %rd4, %rd164;
	ld.global.f32 	%f548, [%rd165];
	add.s32 	%r370, %r452, %r137;
	shl.b32 	%r371, %r370, 2;
	mov.u32 	%r372, shared_mem;
	add.s32 	%r373, %r372, %r371;
	ld.shared.f32 	%f549, [%r373];
	sub.f32 	%f550, %f548, %f549;
	fma.rn.f32 	%f551, %f550, %f550, %f704;
	cvt.u64.u32 	%rd166, %r136;
	cvt.u64.u32 	%rd167, %r452;
	add.s64 	%rd168, %rd167, %rd166;
	shl.b64 	%rd169, %rd168, 2;
	add.s64 	%rd170, %rd4, %rd169;
	ld.global.f32 	%f552, [%rd170+4];
	ld.shared.f32 	%f553, [%r373+4];
	sub.f32 	%f554, %f552, %f553;
	fma.rn.f32 	%f555, %f554, %f554, %f551;
	ld.global.f32 	%f556, [%rd170+8];
	ld.shared.f32 	%f557, [%r373+8];
	sub.f32 	%f558, %f556, %f557;
	fma.rn.f32 	%f559, %f558, %f558, %f555;
	ld.global.f32 	%f560, [%rd170+12];
	ld.shared.f32 	%f561, [%r373+12];
	sub.f32 	%f562, %f560, %f561;
	fma.rn.f32 	%f563, %f562, %f562, %f559;
	ld.global.f32 	%f564, [%rd170+16];
	ld.shared.f32 	%f565, [%r373+16];
	sub.f32 	%f566, %f564, %f565;
	fma.rn.f32 	%f567, %f566, %f566, %f563;
	ld.global.f32 	%f568, [%rd170+20];
	ld.shared.f32 	%f569, [%r373+20];
	sub.f32 	%f570, %f568, %f569;
	fma.rn.f32 	%f571, %f570, %f570, %f567;
	ld.global.f32 	%f572, [%rd170+24];
	ld.shared.f32 	%f573, [%r373+24];
	sub.f32 	%f574, %f572, %f573;
	fma.rn.f32 	%f575, %f574, %f574, %f571;
	ld.global.f32 	%f576, [%rd170+28];
	ld.shared.f32 	%f577, [%r373+28];
	sub.f32 	%f578, %f576, %f577;
	fma.rn.f32 	%f704, %f578, %f578, %f575;
	add.s32 	%r452, %r452, 8;
$L__BB0_143:
	setp.eq.s32 	%p109, %r128, 0;
	@%p109 bra 	$L__BB0_150;
	setp.lt.u32 	%p110, %r129, 3;
	@%p110 bra 	$L__BB0_146;
	add.s32 	%r374, %r452, %r136;
	mul.wide.u32 	%rd171, %r374, 4;
	add.s64 	%rd172, %rd4, %rd171;
	ld.global.f32 	%f580, [%rd172];
	add.s32 	%r375, %r452, %r137;
	shl.b32 	%r376, %r375, 2;
	mov.u32 	%r377, shared_mem;
	add.s32 	%r378, %r377, %r376;
	ld.shared.f32 	%f581, [%r378];
	sub.f32 	%f582, %f580, %f581;
	fma.rn.f32 	%f583, %f582, %f582, %f704;
	cvt.u64.u32 	%rd173, %r136;
	cvt.u64.u32 	%rd174, %r452;
	add.s64 	%rd175, %rd174, %rd173;
	shl.b64 	%rd176, %rd175, 2;
	add.s64 	%rd177, %rd4, %rd176;
	ld.global.f32 	%f584, [%rd177+4];
	ld.shared.f32 	%f585, [%r378+4];
	sub.f32 	%f586, %f584, %f585;
	fma.rn.f32 	%f587, %f586, %f586, %f583;
	ld.global.f32 	%f588, [%rd177+8];
	ld.shared.f32 	%f589, [%r378+8];
	sub.f32 	%f590, %f588, %f589;
	fma.rn.f32 	%f591, %f590, %f590, %f587;
	ld.global.f32 	%f592, [%rd177+12];
	ld.shared.f32 	%f593, [%r378+12];
	sub.f32 	%f594, %f592, %f593;
	fma.rn.f32 	%f704, %f594, %f594, %f591;
	add.s32 	%r452, %r452, 4;
$L__BB0_146:
	setp.eq.s32 	%p111, %r131, 0;
	@%p111 bra 	$L__BB0_150;
	setp.eq.s32 	%p112, %r131, 1;
	add.s32 	%r379, %r452, %r136;
	mul.wide.u32 	%rd178, %r379, 4;
	add.s64 	%rd179, %rd4, %rd178;
	ld.global.f32 	%f595, [%rd179];
	add.s32 	%r380, %r452, %r137;
	shl.b32 	%r381, %r380, 2;
	mov.u32 	%r382, shared_mem;
	add.s32 	%r148, %r382, %r381;
	ld.shared.f32 	%f596, [%r148];
	sub.f32 	%f597, %f595, %f596;
	fma.rn.f32 	%f704, %f597, %f597, %f704;
	@%p112 bra 	$L__BB0_150;
	setp.eq.s32 	%p113, %r131, 2;
	cvt.u64.u32 	%rd180, %r136;
	cvt.u64.u32 	%rd181, %r452;
	add.s64 	%rd182, %rd181, %rd180;
	shl.b64 	%rd183, %rd182, 2;
	add.s64 	%rd18, %rd4, %rd183;
	ld.global.f32 	%f598, [%rd18+4];
	ld.shared.f32 	%f599, [%r148+4];
	sub.f32 	%f600, %f598, %f599;
	fma.rn.f32 	%f704, %f600, %f600, %f704;
	@%p113 bra 	$L__BB0_150;
	ld.global.f32 	%f601, [%rd18+8];
	ld.shared.f32 	%f602, [%r148+8];
	sub.f32 	%f603, %f601, %f602;
	fma.rn.f32 	%f704, %f603, %f603, %f704;
$L__BB0_150:
	atom.shared.add.f32 	%f604, [_ZZ19batch_kmeans_kernelE14total_variance], %f704;
	add.s32 	%r448, %r448, %r3;
	setp.lt.s32 	%p114, %r448, %r173;
	@%p114 bra 	$L__BB0_137;
	bra.uni 	$L__BB0_157;
$L__BB0_151:
	add.s32 	%r357, %r2, %r3;
	max.s32 	%r358, %r173, %r357;
	setp.lt.s32 	%p100, %r357, %r173;
	selp.u32 	%r359, 1, 0, %p100;
	add.s32 	%r360, %r357, %r359;
	sub.s32 	%r361, %r358, %r360;
	div.u32 	%r362, %r361, %r3;
	add.s32 	%r150, %r362, %r359;
	and.b32  	%r363, %r150, 3;
	setp.eq.s32 	%p101, %r363, 3;
	mov.u32 	%r456, %r2;
	@%p101 bra 	$L__BB0_154;
	add.s32 	%r365, %r150, 1;
	and.b32  	%r151, %r365, 3;
	mov.b32 	%r455, 0;
	mov.u32 	%r456, %r2;
$L__BB0_153:
	.pragma "nounroll";
	atom.shared.add.f32 	%f476, [_ZZ19batch_kmeans_kernelE14total_variance], 0f00000000;
	add.s32 	%r456, %r456, %r3;
	add.s32 	%r455, %r455, 1;
	setp.ne.s32 	%p102, %r455, %r151;
	@%p102 bra 	$L__BB0_153;
$L__BB0_154:
	setp.lt.u32 	%p103, %r150, 3;
	@%p103 bra 	$L__BB0_157;
	shl.b32 	%r157, %r3, 2;
$L__BB0_156:
	atom.shared.add.f32 	%f477, [_ZZ19batch_kmeans_kernelE14total_variance], 0f00000000;
	atom.shared.add.f32 	%f478, [_ZZ19batch_kmeans_kernelE14total_variance], 0f00000000;
	atom.shared.add.f32 	%f479, [_ZZ19batch_kmeans_kernelE14total_variance], 0f00000000;
	atom.shared.add.f32 	%f480, [_ZZ19batch_kmeans_kernelE14total_variance], 0f00000000;
	add.s32 	%r456, %r157, %r456;
	setp.lt.s32 	%p104, %r456, %r173;
	@%p104 bra 	$L__BB0_156;
$L__BB0_157:
	setp.ne.s32 	%p115, %r2, 0;
	bar.sync 	0;
	@%p115 bra 	$L__BB0_170;
	ld.param.u64 	%rd204, [batch_kmeans_kernel_param_4];
	ld.param.u64 	%rd203, [batch_kmeans_kernel_param_3];
	ld.shared.f32 	%f605, [_ZZ19batch_kmeans_kernelE14total_variance];
	mul.lo.s32 	%r383, %r174, %r173;
	cvt.rn.f32.s32 	%f606, %r383;
	div.rn.f32 	%f607, %f605, %f606;
	setp.le.f32 	%p116, %f607, 0f00000000;
	cvt.rn.f32.s32 	%f608, %r173;
	mul.f32 	%f609, %f608, 0fBF000000;
	cvt.rn.f32.s32 	%f610, %r174;
	mul.f32 	%f611, %f609, %f610;
	mul.f32 	%f612, %f607, 0f40C90FD0;
	selp.f32 	%f613, 0f36D2D41B, %f612, %p116;
	setp.lt.f32 	%p117, %f613, 0f00800000;
	mul.f32 	%f614, %f613, 0f4B000000;
	selp.f32 	%f615, %f614, %f613, %p117;
	selp.f32 	%f616, 0fC1B80000, 0f00000000, %p117;
	mov.b32 	%r384, %f615;
	add.s32 	%r385, %r384, -1059760811;
	and.b32  	%r386, %r385, -8388608;
	sub.s32 	%r387, %r384, %r386;
	mov.b32 	%f617, %r387;
	cvt.rn.f32.s32 	%f618, %r386;
	fma.rn.f32 	%f619, %f618, 0f34000000, %f616;
	add.f32 	%f620, %f617, 0fBF800000;
	fma.rn.f32 	%f621, %f620, 0fBE055027, 0f3E1039F6;
	fma.rn.f32 	%f622, %f621, %f620, 0fBDF8CDCC;
	fma.rn.f32 	%f623, %f622, %f620, 0f3E0F2955;
	fma.rn.f32 	%f624, %f623, %f620, 0fBE2AD8B9;
	fma.rn.f32 	%f625, %f624, %f620, 0f3E4CED0B;
	fma.rn.f32 	%f626, %f625, %f620, 0fBE7FFF22;
	fma.rn.f32 	%f627, %f626, %f620, 0f3EAAAA78;
	fma.rn.f32 	%f628, %f627, %f620, 0fBF000000;
	mul.f32 	%f629, %f620, %f628;
	fma.rn.f32 	%f630, %f629, %f620, %f620;
	fma.rn.f32 	%f631, %f619, 0f3F317218, %f630;
	setp.gt.u32 	%p118, %r384, 2139095039;
	fma.rn.f32 	%f632, %f615, 0f7F800000, 0f7F800000;
	selp.f32 	%f633, %f632, %f631, %p118;
	setp.eq.f32 	%p119, %f615, 0f00000000;
	selp.f32 	%f634, 0fFF800000, %f633, %p119;
	fma.rn.f32 	%f635, %f611, %f634, %f611;
	add.s32 	%r388, %r4, %r175;
	cvt.rn.f32.s32 	%f636, %r388;
	mul.f32 	%f637, %f636, 0fBF000000;
	setp.lt.s32 	%p120, %r173, 1;
	mul.f32 	%f638, %f608, 0f4B000000;
	selp.f32 	%f639, %f638, %f608, %p120;
	selp.f32 	%f640, 0fC1B80000, 0f00000000, %p120;
	mov.b32 	%r389, %f639;
	add.s32 	%r390, %r389, -1059760811;
	and.b32  	%r391, %r390, -8388608;
	sub.s32 	%r392, %r389, %r391;
	mov.b32 	%f641, %r392;
	cvt.rn.f32.s32 	%f642, %r391;
	fma.rn.f32 	%f643, %f642, 0f34000000, %f640;
	add.f32 	%f644, %f641, 0fBF800000;
	fma.rn.f32 	%f645, %f644, 0fBE055027, 0f3E1039F6;
	fma.rn.f32 	%f646, %f645, %f644, 0fBDF8CDCC;
	fma.rn.f32 	%f647, %f646, %f644, 0f3E0F2955;
	fma.rn.f32 	%f648, %f647, %f644, 0fBE2AD8B9;
	fma.rn.f32 	%f649, %f648, %f644, 0f3E4CED0B;
	fma.rn.f32 	%f650, %f649, %f644, 0fBE7FFF22;
	fma.rn.f32 	%f651, %f650, %f644, 0f3EAAAA78;
	fma.rn.f32 	%f652, %f651, %f644, 0fBF000000;
	mul.f32 	%f653, %f644, %f652;
	fma.rn.f32 	%f654, %f653, %f644, %f644;
	fma.rn.f32 	%f655, %f643, 0f3F317218, %f654;
	setp.gt.u32 	%p121, %r389, 2139095039;
	fma.rn.f32 	%f656, %f639, 0f7F800000, 0f7F800000;
	selp.f32 	%f657, %f656, %f655, %p121;
	setp.eq.f32 	%p122, %f639, 0f00000000;
	selp.f32 	%f658, 0fFF800000, %f657, %p122;
	fma.rn.f32 	%f659, %f637, %f658, %f635;
	cvta.to.global.u64 	%rd184, %rd203;
	mul.wide.u32 	%rd185, %r1, 4;
	add.s64 	%rd186, %rd184, %rd185;
	st.global.f32 	[%rd186], %f659;
	ld.shared.u32 	%r393, [_ZZ19batch_kmeans_kernelE18largest_cluster_id];
	cvta.to.global.u64 	%rd187, %rd204;
	add.s64 	%rd188, %rd187, %rd185;
	st.global.u32 	[%rd188], %r393;
	setp.lt.s32 	%p123, %r4, 1;
	@%p123 bra 	$L__BB0_170;
	and.b32  	%r160, %r4, 7;
	setp.lt.u32 	%p124, %r4, 8;
	mov.b32 	%r461, 0;
	@%p124 bra 	$L__BB0_162;
	and.b32  	%r461, %r4, 2147483640;
	neg.s32 	%r459, %r461;
	shl.b64 	%rd189, %rd5, 2;
	add.s64 	%rd190, %rd189, %rd1;
	add.s64 	%rd206, %rd190, 16;
	mov.u32 	%r396, shared_mem;
	add.s32 	%r458, %r396, 16;
$L__BB0_161:
	.pragma "nounroll";
	ld.shared.v4.f32 	{%f660, %f661, %f662, %f663}, [%r458+-16];
	st.global.f32 	[%rd206+-16], %f660;
	st.global.f32 	[%rd206+-12], %f661;
	st.global.f32 	[%rd206+-8], %f662;
	st.global.f32 	[%rd206+-4], %f663;
	ld.shared.v4.f32 	{%f664, %f665, %f666, %f667}, [%r458];
	st.global.f32 	[%rd206], %f664;
	st.global.f32 	[%rd206+4], %f665;
	st.global.f32 	[%rd206+8], %f666;
	st.global.f32 	[%rd206+12], %f667;
	add.s32 	%r459, %r459, 8;
	add.s32 	%r458, %r458, 32;
	add.s64 	%rd206, %rd206, 32;
	setp.ne.s32 	%p125, %r459, 0;
	@%p125 bra 	$L__BB0_161;
$L__BB0_162:
	setp.eq.s32 	%p126, %r160, 0;
	@%p126 bra 	$L__BB0_170;
	and.b32  	%r168, %r4, 3;
	setp.lt.u32 	%p127, %r160, 4;
	@%p127 bra 	$L__BB0_165;
	shl.b32 	%r397, %r461, 2;
	mov.u32 	%r398, shared_mem;
	add.s32 	%r399, %r398, %r397;
	ld.shared.f32 	%f668, [%r399];
	cvt.u64.u32 	%rd191, %r461;
	add.s64 	%rd192, %rd191, %rd5;
	shl.b64 	%rd193, %rd192, 2;
	add.s64 	%rd194, %rd1, %rd193;
	st.global.f32 	[%rd194], %f668;
	ld.shared.f32 	%f669, [%r399+4];
	st.global.f32 	[%rd194+4], %f669;
	ld.shared.f32 	%f670, [%r399+8];
	st.global.f32 	[%rd194+8], %f670;
	ld.shared.f32 	%f671, [%r399+12];
	st.global.f32 	[%rd194+12], %f671;
	add.s32 	%r461, %r461, 4;
$L__BB0_165:
	setp.eq.s32 	%p128, %r168, 0;
	@%p128 bra 	$L__BB0_170;
	setp.eq.s32 	%p129, %r168, 1;
	@%p129 bra 	$L__BB0_168;
	shl.b32 	%r400, %r461, 2;
	mov.u32 	%r401, shared_mem;
	add.s32 	%r402, %r401, %r400;
	ld.shared.f32 	%f672, [%r402];
	cvt.u64.u32 	%rd195, %r461;
	add.s64 	%rd196, %rd195, %rd5;
	shl.b64 	%rd197, %rd196, 2;
	add.s64 	%rd198, %rd1, %rd197;
	st.global.f32 	[%rd198], %f672;
	ld.shared.f32 	%f673, [%r402+4];
	st.global.f32 	[%rd198+4], %f673;
	add.s32 	%r461, %r461, 2;
$L__BB0_168:
	and.b32  	%r403, %r4, 1;
	setp.eq.b32 	%p130, %r403, 1;
	not.pred 	%p131, %p130;
	@%p131 bra 	$L__BB0_170;
	shl.b32 	%r404, %r461, 2;
	mov.u32 	%r405, shared_mem;
	add.s32 	%r406, %r405, %r404;
	ld.shared.f32 	%f674, [%r406];
	cvt.u64.u32 	%rd199, %r461;
	add.s64 	%rd200, %rd199, %rd5;
	shl.b64 	%rd201, %rd200, 2;
	add.s64 	%rd202, %rd1, %rd201;
	st.global.f32 	[%rd202], %f674;
$L__BB0_170:
	ret;

}


// ===== COMPILED SASS (sm_100) =====

	.target	sm_100

	.elftype	@"ET_EXEC"


//--------------------- .note.nv.tkinfo           --------------------------
	.section	.note.nv.tkinfo,"",@"SHT_NOTE"
	.sectionflags	@"SHF_NOTE_NV_TKINFO"
	.tkinfo
        /*0018*/ 	.word	0x00000002
        /*0030*/ 	.string	""
        /*0030*/ 	.string	"ptxas"
        /*0030*/ 	.string	"Cuda compilation tools, release 13.0, V13.0.88"
        /*0030*/ 	.string	"Build cuda_13.0.r13.0/compiler.36424714_0"
        /*0030*/ 	.string	"-arch sm_100 -m 64 "



//--------------------- .note.nv.cuinfo           --------------------------
	.section	.note.nv.cuinfo,"",@"SHT_NOTE"
	.sectionflags	@"SHF_NOTE_NV_CUINFO"
        /*0018*/ 	.short	0x0002
        /*001a*/ 	.short	0x0064
        /*001c*/ 	.short	0x0082
	.zero		2


//--------------------- .nv.info                  --------------------------
	.section	.nv.info,"",@"SHT_CUDA_INFO"
	.align	4


	//----- nvinfo : EIATTR_REGCOUNT
	.align		4
        /*0000*/ 	.byte	0x04, 0x2f
        /*0002*/ 	.short	(.L_1 - .L_0)
	.align		4
.L_0:
        /*0004*/ 	.word	index@(batch_kmeans_kernel)
        /*0008*/ 	.word	0x00000020


	//----- nvinfo : EIATTR_FRAME_SIZE
	.align		4
.L_1:
        /*000c*/ 	.byte	0x04, 0x11
        /*000e*/ 	.short	(.L_3 - .L_2)
	.align		4
.L_2:
        /*0010*/ 	.word	index@($__internal_0_$__cuda_sm3x_div_rn_noftz_f32_slowpath)
        /*0014*/ 	.word	0x00000000


	//----- nvinfo : EIATTR_FRAME_SIZE
	.align		4
.L_3:
        /*0018*/ 	.byte	0x04, 0x11
        /*001a*/ 	.short	(.L_5 - .L_4)
	.align		4
.L_4:
        /*001c*/ 	.word	index@(batch_kmeans_kernel)
        /*0020*/ 	.word	0x00000000


	//----- nvinfo : EIATTR_MIN_STACK_SIZE
	.align		4
.L_5:
        /*0024*/ 	.byte	0x04, 0x12
        /*0026*/ 	.short	(.L_7 - .L_6)
	.align		4
.L_6:
        /*0028*/ 	.word	index@(batch_kmeans_kernel)
        /*002c*/ 	.word	0x00000000
.L_7:


//--------------------- .nv.compat                --------------------------
	.section	.nv.compat,"",@"SHT_CUDA_COMPAT_INFO"
	.align	4
        /*0000*/ 	.byte	0x02, 0x09, 0x00, 0x00, 0x02, 0x02, 0x01, 0x00, 0x02, 0x05, 0x05, 0x00, 0x03, 0x07, 0x01, 0x01
        /*0010*/ 	.byte	0x02, 0x03, 0x00, 0x00, 0x02, 0x06, 0x01, 0x00, 0x04, 0x0b, 0x08, 0x00, 0x01, 0x00, 0x00, 0x00
        /*0020*/ 	.byte	0x00, 0x00, 0x00, 0x00


//--------------------- .nv.info.batch_kmeans_kernel --------------------------
	.section	.nv.info.batch_kmeans_kernel,"",@"SHT_CUDA_INFO"
	.sectionflags	@""
	.align	4


	//----- nvinfo : EIATTR_CUDA_API_VERSION
	.align		4
        /*0000*/ 	.byte	0x04, 0x37
        /*0002*/ 	.short	(.L_9 - .L_8)
.L_8:
        /*0004*/ 	.word	0x00000082


	//----- nvinfo : EIATTR_KPARAM_INFO
	.align		4
.L_9:
        /*0008*/ 	.byte	0x04, 0x17
        /*000a*/ 	.short	(.L_11 - .L_10)
.L_10:
        /*000c*/ 	.word	0x00000000
        /*0010*/ 	.short	0x0009
        /*0012*/ 	.short	0x0038
        /*0014*/ 	.byte	0x00, 0xf0, 0x11, 0x00


	//----- nvinfo : EIATTR_KPARAM_INFO
	.align		4
.L_11:
        /*0018*/ 	.byte	0x04, 0x17
        /*001a*/ 	.short	(.L_13 - .L_12)
.L_12:
        /*001c*/ 	.word	0x00000000
        /*0020*/ 	.short	0x0008
        /*0022*/ 	.short	0x0034
        /*0024*/ 	.byte	0x00, 0xf0, 0x11, 0x00


	//----- nvinfo : EIATTR_KPARAM_INFO
	.align		4
.L_13:
        /*0028*/ 	.byte	0x04, 0x17
        /*002a*/ 	.short	(.L_15 - .L_14)
.L_14:
        /*002c*/ 	.word	0x00000000
        /*0030*/ 	.short	0x0007
        /*0032*/ 	.short	0x0030
        /*0034*/ 	.byte	0x00, 0xf0, 0x11, 0x00


	//----- nvinfo : EIATTR_KPARAM_INFO
	.align		4
.L_15:
        /*0038*/ 	.byte	0x04, 0x17
        /*003a*/ 	.short	(.L_17 - .L_16)
.L_16:
        /*003c*/ 	.word	0x00000000
        /*0040*/ 	.short	0x0006
        /*0042*/ 	.short	0x002c
        /*0044*/ 	.byte	0x00, 0xf0, 0x11, 0x00


	//----- nvinfo : EIATTR_KPARAM_INFO
	.align		4
.L_17:
        /*0048*/ 	.byte	0x04, 0x17
        /*004a*/ 	.short	(.L_19 - .L_18)
.L_18:
        /*004c*/ 	.word	0x00000000
        /*0050*/ 	.short	0x0005
        /*0052*/ 	.short	0x0028
        /*0054*/ 	.byte	0x00, 0xf0, 0x11, 0x00


	//----- nvinfo : EIATTR_KPARAM_INFO
	.align		4
.L_19:
        /*0058*/ 	.byte	0x04, 0x17
        /*005a*/ 	.short	(.L_21 - .L_20)
.L_20:
        /*005c*/ 	.word	0x00000000
        /*0060*/ 	.short	0x0004
        /*0062*/ 	.short	0x0020
        /*0064*/ 	.byte	0x00, 0xf5, 0x21, 0x00


	//----- nvinfo : EIATTR_KPARAM_INFO
	.align		4
.L_21:
        /*0068*/ 	.byte	0x04, 0x17
        /*006a*/ 	.short	(.L_23 - .L_22)
.L_22:
        /*006c*/ 	.word	0x00000000
        /*0070*/ 	.short	0x0003
        /*0072*/ 	.short	0x0018
        /*0074*/ 	.byte	0x00, 0xf5, 0x21, 0x00


	//----- nvinfo : EIATTR_KPARAM_INFO
	.align		4
.L_23:
        /*0078*/ 	.byte	0x04, 0x17
        /*007a*/ 	.short	(.L_25 - .L_24)
.L_24:
        /*007c*/ 	.word	0x00000000
        /*0080*/ 	.short	0x0002
        /*0082*/ 	.short	0x0010
        /*0084*/ 	.byte	0x00, 0xf5, 0x21, 0x00


	//----- nvinfo : EIATTR_KPARAM_INFO
	.align		4
.L_25:
        /*0088*/ 	.byte	0x04, 0x17
        /*008a*/ 	.short	(.L_27 - .L_26)
.L_26:
        /*008c*/ 	.word	0x00000000
        /*0090*/ 	.short	0x0001
        /*0092*/ 	.short	0x0008
        /*0094*/ 	.byte	0x00, 0xf5, 0x21, 0x00


	//----- nvinfo : EIATTR_KPARAM_INFO
	.align		4
.L_27:
        /*0098*/ 	.byte	0x04, 0x17
        /*009a*/ 	.short	(.L_29 - .L_28)
.L_28:
        /*009c*/ 	.word	0x00000000
        /*00a0*/ 	.short	0x0000
        /*00a2*/ 	.short	0x0000
        /*00a4*/ 	.byte	0x00, 0xf5, 0x21, 0x00


	//----- nvinfo : EIATTR_SPARSE_MMA_MASK
	.align		4
.L_29:
        /*00a8*/ 	.byte	0x03, 0x50
        /*00aa*/ 	.short	0x0000


	//----- nvinfo : EIATTR_MAXREG_COUNT
	.align		4
        /*00ac*/ 	.byte	0x03, 0x1b
        /*00ae*/ 	.short	0x00ff


	//----- nvinfo : EIATTR_NUM_BARRIERS
	.align		4
        /*00b0*/ 	.byte	0x02, 0x4c
        /*00b2*/ 	.byte	0x01
	.zero		1


	//----- nvinfo : EIATTR_MERCURY_ISA_VERSION
	.align		4
        /*00b4*/ 	.byte	0x03, 0x5f
        /*00b6*/ 	.short	0x0101


	//----- nvinfo : EIATTR_INT_WARP_WIDE_INSTR_OFFSETS
	.align		4
        /*00b8*/ 	.byte	0x04, 0x31
        /*00ba*/ 	.short	(.L_31 - .L_30)


	//   ....[0]....
.L_30:
        /*00bc*/ 	.word	0x00006350


	//   ....[1]....
        /*00c0*/ 	.word	0x000063b0


	//----- nvinfo : EIATTR_VRC_CTA_INIT_COUNT
	.align		4
.L_31:
        /*00c4*/ 	.byte	0x02, 0x4a
	.zero		1
	.zero		1


	//----- nvinfo : EIATTR_EXIT_INSTR_OFFSETS
	.align		4
        /*00c8*/ 	.byte	0x04, 0x1c
        /*00ca*/ 	.short	(.L_33 - .L_32)


	//   ....[0]....
.L_32:
        /*00cc*/ 	.word	0x00000050


	//   ....[1]....
        /*00d0*/ 	.word	0x00007910


	//   ....[2]....
        /*00d4*/ 	.word	0x00007f50


	//   ....[3]....
        /*00d8*/ 	.word	0x000081a0


	//   ....[4]....
        /*00dc*/ 	.word	0x000082e0


	//   ....[5]....
        /*00e0*/ 	.word	0x00008400


	//   ....[6]....
        /*00e4*/ 	.word	0x000084b0


	//----- nvinfo : EIATTR_CRS_STACK_SIZE
	.align		4
.L_33:
        /*00e8*/ 	.byte	0x04, 0x1e
        /*00ea*/ 	.short	(.L_35 - .L_34)
.L_34:
        /*00ec*/ 	.word	0x00000000


	//----- nvinfo : EIATTR_CBANK_PARAM_SIZE
	.align		4
.L_35:
        /*00f0*/ 	.byte	0x03, 0x19
        /*00f2*/ 	.short	0x003c


	//----- nvinfo : EIATTR_PARAM_CBANK
	.align		4
        /*00f4*/ 	.byte	0x04, 0x0a
        /*00f6*/ 	.short	(.L_37 - .L_36)
	.align		4
.L_36:
        /*00f8*/ 	.word	index@(.nv.constant0.batch_kmeans_kernel)
        /*00fc*/ 	.short	0x0380
        /*00fe*/ 	.short	0x003c


	//----- nvinfo : EIATTR_SW_WAR
	.align		4
.L_37:
        /*0100*/ 	.byte	0x04, 0x36
        /*0102*/ 	.short	(.L_39 - .L_38)
.L_38:
        /*0104*/ 	.word	0x00000008
.L_39:


//--------------------- .nv.callgraph             --------------------------
	.section	.nv.callgraph,"",@"SHT_CUDA_CALLGRAPH"
	.align	4
	.sectionentsize	8
	.align		4
        /*0000*/ 	.word	0x00000000
	.align		4
        /*0004*/ 	.word	0xffffffff
	.align		4
        /*0008*/ 	.word	0x00000000
	.align		4
        /*000c*/ 	.word	0xfffffffe
	.align		4
        /*0010*/ 	.word	0x00000000
	.align		4
        /*0014*/ 	.word	0xfffffffd
	.align		4
        /*0018*/ 	.word	0x00000000
	.align		4
        /*001c*/ 	.word	0xfffffffc


//--------------------- .text.batch_kmeans_kernel --------------------------
	.section	.text.batch_kmeans_kernel,"ax",@progbits
	.align	128
        .global         batch_kmeans_kernel
        .type           batch_kmeans_kernel,@function
        .size           batch_kmeans_kernel,(.L_x_241 - batch_kmeans_kernel)
        .other          batch_kmeans_kernel,@"STO_CUDA_ENTRY STV_DEFAULT"
batch_kmeans_kernel:
.text.batch_kmeans_kernel:
[----:B------:R-:W-:Y:S08]  /*0000*/  LDC R1, c[0x0][0x37c] ;  /* 0x0000df00ff017b82 */ /* 0x000ff00000000800 */
[----:B------:R-:W0:Y:S01]  /*0010*/  S2UR UR21, SR_CTAID.X ;  /* 0x00000000001579c3 */ /* 0x000e220000002500 */
[----:B------:R-:W0:Y:S02]  /*0020*/  LDCU UR4, c[0x0][0x3a8] ;  /* 0x00007500ff0477ac */ /* 0x000e240008000800 */
[----:B0-----:R-:W-:-:S06]  /*0030*/  UISETP.GE.AND UP0, UPT, UR21, UR4, UPT ;  /* 0x000000041500728c */ /* 0x001fcc000bf06270 */
[----:B------:R-:W-:-:S13]  /*0040*/  PLOP3.LUT P0, PT, PT, PT, UP0, 0x80, 0x8 ;  /* 0x000000000008781c */ /* 0x000fda0003f0f008 */
[----:B------:R-:W-:Y:S05]  /*0050*/  @P0 EXIT ;  /* 0x000000000000094d */ /* 0x000fea0003800000 */
[----:B------:R-:W0:Y:S01]  /*0060*/  S2R R2, SR_TID.X ;  /* 0x0000000000027919 */ /* 0x000e220000002100 */
[----:B------:R-:W1:Y:S01]  /*0070*/  LDCU UR12, c[0x0][0x3ac] ;  /* 0x00007580ff0c77ac */ /* 0x000e620008000800 */
[----:B------:R-:W-:Y:S01]  /*0080*/  HFMA2 R5, -RZ, RZ, 0, 2.384185791015625e-07 ;  /* 0x00000004ff057431 */ /* 0x000fe200000001ff */
[----:B------:R-:W2:Y:S01]  /*0090*/  LDCU.64 UR14, c[0x0][0x3b0] ;  /* 0x00007600ff0e77ac */ /* 0x000ea20008000a00 */
[----:B------:R-:W3:Y:S01]  /*00a0*/  LDCU.64 UR6, c[0x0][0x380] ;  /* 0x00007000ff0677ac */ /* 0x000ee20008000a00 */
[----:B------:R-:W4:Y:S01]  /*00b0*/  LDCU.64 UR16, c[0x0][0x358] ;  /* 0x00006b00ff1077ac */ /* 0x000f220008000a00 */
[----:B-1----:R-:W-:-:S04]  /*00c0*/  UIMAD UR8, UR21, UR12, URZ ;  /* 0x0000000c150872a4 */ /* 0x002fc8000f8e02ff */
[----:B--2---:R-:W-:-:S04]  /*00d0*/  UIMAD UR4, UR8, UR14, URZ ;  /* 0x0000000e080472a4 */ /* 0x004fc8000f8e02ff */
[----:B---3--:R-:W-:Y:S01]  /*00e0*/  UIMAD.WIDE UR6, UR4, 0x4, UR6 ;  /* 0x00000004040678a5 */ /* 0x008fe2000f8e0206 */
[----:B0-----:R-:W-:-:S13]  /*00f0*/  ISETP.GE.AND P0, PT, R2, UR14, PT ;  /* 0x0000000e02007c0c */ /* 0x001fda000bf06270 */
[----:B------:R-:W-:-:S06]  /*0100*/  @!P0 IMAD.WIDE.U32 R4, R2, R5, UR6 ;  /* 0x0000000602048e25 */ /* 0x000fcc000f8e0005 */
[----:B----4-:R-:W2:Y:S01]  /*0110*/  @!P0 LDG.E R5, desc[UR16][R4.64] ;  /* 0x0000001004058981 */ /* 0x010ea2000c1e1900 */
[----:B------:R-:W0:Y:S01]  /*0120*/  S2UR UR10, SR_CgaCtaId ;  /* 0x00000000000a79c3 */ /* 0x000e220000008800 */
[----:B------:R-:W-:Y:S01]  /*0130*/  UMOV UR4, 0x400 ;  /* 0x0000040000047882 */ /* 0x000fe20000000000 */
[----:B------:R-:W-:Y:S02]  /*0140*/  UISETP.GE.AND UP0, UPT, UR15, 0x2, UPT ;  /* 0x000000020f00788c */ /* 0x000fe4000bf06270 */
[----:B------:R-:W-:Y:S02]  /*0150*/  UIADD3 UR5, UPT, UPT, UR4, 0x2010, URZ ;  /* 0x0000201004057890 */ /* 0x000fe4000fffe0ff */
[----:B------:R-:W-:Y:S01]  /*0160*/  UIMAD UR18, UR15, UR14, URZ ;  /* 0x0000000e0f1272a4 */ /* 0x000fe2000f8e02ff */
[----:B------:R-:W1:Y:S03]  /*0170*/  LDCU UR22, c[0x0][0x360] ;  /* 0x00006c00ff1677ac */ /* 0x000e660008000800 */
[----:B------:R-:W-:-:S04]  /*0180*/  UIMAD UR19, UR18, UR21, URZ ;  /* 0x00000015121372a4 */ /* 0x000fc8000f8e02ff */
[----:B------:R-:W-:Y:S02]  /*0190*/  USHF.R.S32.HI UR20, URZ, 0x1f, UR19 ;  /* 0x0000001fff147899 */ /* 0x000fe40008011413 */
[----:B0-----:R-:W-:-:S06]  /*01a0*/  ULEA UR9, UR10, UR5, 0x18 ;  /* 0x000000050a097291 */ /* 0x001fcc000f8ec0ff */
[----:B------:R-:W-:-:S05]  /*01b0*/  LEA R0, R2, UR9, 0x2 ;  /* 0x0000000902007c11 */ /* 0x000fca000f8e10ff */
[----:B--2---:R0:W-:Y:S01]  /*01c0*/  @!P0 STS [R0], R5 ;  /* 0x0000000500008388 */ /* 0x0041e20000000800 */
[----:B------:R-:W-:Y:S06]  /*01d0*/  BAR.SYNC.DEFER_BLOCKING 0x0 ;  /* 0x0000000000007b1d */ /* 0x000fec0000010000 */
[----:B-1----:R-:W-:Y:S05]  /*01e0*/  BRA.U !UP0, `(.L_x_0) ;  /* 0x0000002108207547 */ /* 0x002fea000b800000 */
[----:B------:R-:W-:Y:S02]  /*01f0*/  UIADD3 UR5, UPT, UPT, UR4, 0xc, URZ ;  /* 0x0000000c04057890 */ /* 0x000fe4000fffe0ff */
[----:B------:R-:W-:Y:S02]  /*0200*/  UIADD3 UR4, UPT, UPT, UR4, 0x1010, URZ ;  /* 0x0000101004047890 */ /* 0x000fe4000fffe0ff */
[----:B------:R-:W-:Y:S02]  /*0210*/  ULEA UR5, UR10, UR5, 0x18 ;  /* 0x000000050a057291 */ /* 0x000fe4000f8ec0ff */
[----:B------:R-:W-:Y:S02]  /*0220*/  ULEA UR4, UR10, UR4, 0x18 ;  /* 0x000000040a047291 */ /* 0x000fe4000f8ec0ff */
[----:B------:R-:W-:Y:S02]  /*0230*/  ULOP3.LUT UR24, UR14, 0xf, URZ, 0xc0, !UPT ;  /* 0x0000000f0e187892 */ /* 0x000fe4000f8ec0ff */
[----:B------:R-:W-:Y:S01]  /*0240*/  ULOP3.LUT UR26, UR14, 0x7, URZ, 0xc0, !UPT ;  /* 0x000000070e1a7892 */ /* 0x000fe2000f8ec0ff */
[C---:B------:R-:W-:Y:S01]  /*0250*/  LEA R6, R2.reuse, UR5, 0x2 ;  /* 0x0000000502067c11 */ /* 0x040fe2000f8e10ff */
[----:B------:R-:W-:Y:S01]  /*0260*/  UIADD3 UR23, UPT, UPT, UR14, -0x1, URZ ;  /* 0xffffffff0e177890 */ /* 0x000fe2000fffe0ff */
[----:B------:R-:W-:Y:S01]  /*0270*/  LEA R7, R2, UR4, 0x2 ;  /* 0x0000000402077c11 */ /* 0x000fe2000f8e10ff */
[----:B------:R-:W-:-:S02]  /*0280*/  ULOP3.LUT UR13, UR14, 0x7ffffff0, URZ, 0xc0, !UPT ;  /* 0x7ffffff00e0d7892 */ /* 0x000fc4000f8ec0ff */
[----:B------:R-:W-:Y:S02]  /*0290*/  ULOP3.LUT UR14, UR14, 0x3, URZ, 0xc0, !UPT ;  /* 0x000000030e0e7892 */ /* 0x000fe4000f8ec0ff */
[----:B------:R-:W-:Y:S02]  /*02a0*/  UIMAD UR12, UR21, 0x107, UR12 ;  /* 0x00000107150c78a4 */ /* 0x000fe4000f8e020c */
[----:B------:R-:W-:Y:S02]  /*02b0*/  UIADD3 UR25, UPT, UPT, UR24, -0x1, URZ ;  /* 0xffffffff18197890 */ /* 0x000fe4000fffe0ff */
[----:B------:R-:W-:Y:S01]  /*02c0*/  UIADD3 UR27, UPT, UPT, UR26, -0x1, URZ ;  /* 0xffffffff1a1b7890 */ /* 0x000fe2000fffe0ff */
[----:B------:R-:W-:Y:S01]  /*02d0*/  UMOV UR5, 0x1 ;  /* 0x0000000100057882 */ /* 0x000fe20000000000 */
[----:B------:R-:W-:-:S10]  /*02e0*/  UMOV UR4, URZ ;  /* 0x000000ff00047c82 */ /* 0x000fd40008000000 */
.L_x_34:
[----:B------:R-:W-:Y:S01]  /*02f0*/  ISETP.NE.AND P0, PT, R2, RZ, PT ;  /* 0x000000ff0200720c */ /* 0x000fe20003f05270 */
[----:B-1----:R-:W1:Y:S01]  /*0300*/  LDCU UR10, c[0x0][0x3ac] ;  /* 0x00007580ff0a77ac */ /* 0x002e620008000800 */
[----:B0--3--:R-:W-:Y:S01]  /*0310*/  MOV R4, UR4 ;  /* 0x0000000400047c02 */ /* 0x009fe20008000f00 */
[----:B--2---:R-:W2:Y:S01]  /*0320*/  LDCU UR15, c[0x0][0x3ac] ;  /* 0x00007580ff0f77ac */ /* 0x004ea20008000800 */
[----:B------:R-:W-:-:S09]  /*0330*/  UMOV UR4, UR5 ;  /* 0x0000000500047c82 */ /* 0x000fd20008000000 */
[----:B----4-:R-:W3:Y:S01]  /*0340*/  @!P0 S2R R3, SR_CgaCtaId ;  /* 0x0000000000038919 */ /* 0x010ee20000008800 */
[----:B0-----:R-:W-:Y:S02]  /*0350*/  @!P0 MOV R0, 0x400 ;  /* 0x0000040000008802 */ /* 0x001fe40000000f00 */
[----:B-1----:R-:W-:Y:S02]  /*0360*/  ISETP.GE.AND P1, PT, R2, UR10, PT ;  /* 0x0000000a02007c0c */ /* 0x002fe4000bf26270 */
[----:B---3--:R-:W-:-:S11]  /*0370*/  @!P0 LEA R0, R3, R0, 0x18 ;  /* 0x0000000003008211 */ /* 0x008fd600078ec0ff */
[----:B------:R-:W-:Y:S01]  /*0380*/  @!P1 IMAD.MOV.U32 R3, RZ, RZ, 0x501502f9 ;  /* 0x501502f9ff039424 */ /* 0x000fe200078e00ff */
[----:B------:R0:W-:Y:S04]  /*0390*/  @!P0 STS [R0+0x100c], RZ ;  /* 0x00100cff00008388 */ /* 0x0001e80000000800 */
[----:B------:R0:W-:Y:S01]  /*03a0*/  @!P1 STS [R6], R3 ;  /* 0x0000000306009388 */ /* 0x0001e20000000800 */
[----:B------:R-:W-:Y:S06]  /*03b0*/  BAR.SYNC.DEFER_BLOCKING 0x0 ;  /* 0x0000000000007b1d */ /* 0x000fec0000010000 */
[----:B--2---:R-:W-:Y:S05]  /*03c0*/  @P1 BRA `(.L_x_1) ;  /* 0x00000010004c1947 */ /* 0x004fea0003800000 */
[----:B------:R-:W1:Y:S02]  /*03d0*/  LDCU UR5, c[0x0][0x3b0] ;  /* 0x00007600ff0577ac */ /* 0x000e640008000800 */
[----:B-1----:R-:W-:-:S09]  /*03e0*/  UISETP.GE.AND UP0, UPT, UR5, 0x1, UPT ;  /* 0x000000010500788c */ /* 0x002fd2000bf06270 */
[----:B------:R-:W-:Y:S05]  /*03f0*/  BRA.U !UP0, `(.L_x_2) ;  /* 0x0000000d08687547 */ /* 0x000fea000b800000 */
[----:B------:R-:W-:-:S07]  /*0400*/  IMAD.MOV.U32 R11, RZ, RZ, R2 ;  /* 0x000000ffff0b7224 */ /* 0x000fce00078e0002 */
.L_x_11:
[----:B------:R-:W-:Y:S05]  /*0410*/  YIELD ;  /* 0x0000000000007946 */ /* 0x000fea0003800000 */
[----:B------:R-:W1:Y:S01]  /*0420*/  S2UR UR10, SR_CgaCtaId ;  /* 0x00000000000a79c3 */ /* 0x000e620000008800 */
[----:B------:R-:W-:Y:S01]  /*0430*/  UMOV UR5, 0x400 ;  /* 0x0000040000057882 */ /* 0x000fe20000000000 */
[----:B0-----:R-:W-:Y:S01]  /*0440*/  IMAD.MOV.U32 R3, RZ, RZ, RZ ;  /* 0x000000ffff037224 */ /* 0x001fe200078e00ff */
[----:B------:R-:W-:-:S04]  /*0450*/  UIADD3 UR5, UPT, UPT, UR5, 0xc, URZ ;  /* 0x0000000c05057890 */ /* 0x000fc8000fffe0ff */
[----:B-1----:R-:W-:Y:S01]  /*0460*/  ULEA UR5, UR10, UR5, 0x18 ;  /* 0x000000050a057291 */ /* 0x002fe2000f8ec0ff */
[----:B------:R-:W0:Y:S05]  /*0470*/  LDCU UR10, c[0x0][0x3ac] ;  /* 0x00007580ff0a77ac */ /* 0x000e2a0008000800 */
[----:B------:R-:W-:-:S05]  /*0480*/  LEA R10, R11, UR5, 0x2 ;  /* 0x000000050b0a7c11 */ /* 0x000fca000f8e10ff */
[----:B------:R1:W2:Y:S01]  /*0490*/  LDS R9, [R10] ;  /* 0x000000000a097984 */ /* 0x0002a20000000800 */
[----:B------:R-:W3:Y:S02]  /*04a0*/  LDCU UR5, c[0x0][0x3b0] ;  /* 0x00007600ff0577ac */ /* 0x000ee40008000800 */
[C---:B---3--:R-:W-:Y:S01]  /*04b0*/  IMAD R8, R11.reuse, UR5, RZ ;  /* 0x000000050b087c24 */ /* 0x048fe2000f8e02ff */
[----:B------:R-:W-:-:S04]  /*04c0*/  IADD3 R11, PT, PT, R11, UR22, RZ ;  /* 0x000000160b0b7c10 */ /* 0x000fc8000fffe0ff */
[----:B01----:R-:W-:-:S13]  /*04d0*/  ISETP.GE.AND P0, PT, R11, UR10, PT ;  /* 0x0000000a0b007c0c */ /* 0x003fda000bf06270 */
.L_x_8:
[----:B------:R-:W-:Y:S01]  /*04e0*/  UISETP.GE.U32.AND UP0, UPT, UR23, 0xf, UPT ;  /* 0x0000000f1700788c */ /* 0x000fe2000bf06070 */
[----:B------:R-:W-:Y:S01]  /*04f0*/  MOV R0, R3 ;  /* 0x0000000300007202 */ /* 0x000fe20000000f00 */
[----:B------:R-:W-:Y:S02]  /*0500*/  VIADD R3, R3, 0x1 ;  /* 0x0000000103037836 */ /* 0x000fe40000000000 */
[----:B------:R-:W-:Y:S02]  /*0510*/  HFMA2 R22, -RZ, RZ, 0, 0 ;  /* 0x00000000ff167431 */ /* 0x000fe400000001ff */
[----:B------:R-:W-:Y:S01]  /*0520*/  IMAD.MOV.U32 R13, RZ, RZ, RZ ;  /* 0x000000ffff0d7224 */ /* 0x000fe200078e00ff */
[----:B------:R-:W-:Y:S02]  /*0530*/  ISETP.NE.AND P1, PT, R3, UR4, PT ;  /* 0x0000000403007c0c */ /* 0x000fe4000bf25270 */
[----:B------:R-:W-:Y:S11]  /*0540*/  BRA.U !UP0, `(.L_x_3) ;  /* 0x0000000508307547 */ /* 0x000ff6000b800000 */
[----:B------:R-:W-:Y:S01]  /*0550*/  MOV R22, RZ ;  /* 0x000000ff00167202 */ /* 0x000fe20000000f00 */
[----:B------:R-:W-:-:S06]  /*0560*/  UMOV UR5, URZ ;  /* 0x000000ff00057c82 */ /* 0x000fcc0008000000 */
.L_x_4:
[----:B------:R-:W-:Y:S01]  /*0570*/  MOV R5, 0x4 ;  /* 0x0000000400057802 */ /* 0x000fe20000000f00 */
[----:B------:R-:W-:Y:S01]  /*0580*/  VIADD R4, R8, UR5 ;  /* 0x0000000508047c36 */ /* 0x000fe20008000000 */
[----:B------:R-:W0:Y:S03]  /*0590*/  LDC R13, c[0x0][0x3b0] ;  /* 0x0000ec00ff0d7b82 */ /* 0x000e260000000800 */
[----:B------:R-:W-:-:S05]  /*05a0*/  IMAD.WIDE.U32 R4, R4, R5, UR6 ;  /* 0x0000000604047e25 */ /* 0x000fca000f8e0005 */
[----:B------:R-:W3:Y:S04]  /*05b0*/  LDG.E R17, desc[UR16][R4.64] ;  /* 0x0000001004117981 */ /* 0x000ee8000c1e1900 */
[----:B------:R-:W4:Y:S04]  /*05c0*/  LDG.E R23, desc[UR16][R4.64+0x4] ;  /* 0x0000041004177981 */ /* 0x000f28000c1e1900 */
[----:B------:R-:W5:Y:S04]  /*05d0*/  LDG.E R24, desc[UR16][R4.64+0x8] ;  /* 0x0000081004187981 */ /* 0x000f68000c1e1900 */
[----:B------:R-:W2:Y:S04]  /*05e0*/  LDG.E R19, desc[UR16][R4.64+0xc] ;  /* 0x00000c1004137981 */ /* 0x000ea8000c1e1900 */
[----:B------:R-:W2:Y:S01]  /*05f0*/  LDG.E R20, desc[UR16][R4.64+0x10] ;  /* 0x0000101004147981 */ /* 0x000ea2000c1e1900 */
[----:B0-----:R-:W-:-:S03]  /*0600*/  IMAD R12, R0, R13, UR5 ;  /* 0x00000005000c7e24 */ /* 0x001fc6000f8e020d */
[----:B------:R-:W2:Y:S02]  /*0610*/  LDG.E R18, desc[UR16][R4.64+0x14] ;  /* 0x0000141004127981 */ /* 0x000ea4000c1e1900 */
[----:B------:R-:W-:Y:S02]  /*0620*/  LEA R12, R12, UR9, 0x2 ;  /* 0x000000090c0c7c11 */ /* 0x000fe4000f8e10ff */
[----:B------:R-:W2:Y:S04]  /*0630*/  LDG.E R13, desc[UR16][R4.64+0x18] ;  /* 0x00001810040d7981 */ /* 0x000ea8000c1e1900 */
[----:B------:R-:W3:Y:S04]  /*0640*/  LDS R28, [R12] ;  /* 0x000000000c1c7984 */ /* 0x000ee80000000800 */
[----:B------:R-:W2:Y:S04]  /*0650*/  LDG.E R14, desc[UR16][R4.64+0x1c] ;  /* 0x00001c10040e7981 */ /* 0x000ea8000c1e1900 */
[----:B------:R-:W4:Y:S04]  /*0660*/  LDS R26, [R12+0x4] ;  /* 0x000004000c1a7984 */ /* 0x000f280000000800 */
[----:B------:R-:W2:Y:S04]  /*0670*/  LDG.E R15, desc[UR16][R4.64+0x20] ;  /* 0x00002010040f7981 */ /* 0x000ea8000c1e1900 */
[----:B------:R-:W5:Y:S04]  /*0680*/  LDS R25, [R12+0x8] ;  /* 0x000008000c197984 */ /* 0x000f680000000800 */
[----:B------:R-:W2:Y:S04]  /*0690*/  LDG.E R16, desc[UR16][R4.64+0x24] ;  /* 0x0000241004107981 */ /* 0x000ea8000c1e1900 */
[----:B------:R-:W2:Y:S01]  /*06a0*/  LDS R29, [R12+0x14] ;  /* 0x000014000c1d7984 */ /* 0x000ea20000000800 */
[----:B---3--:R-:W-:-:S03]  /*06b0*/  FADD R21, R17, -R28 ;  /* 0x8000001c11157221 */ /* 0x008fc60000000000 */
[----:B------:R-:W3:Y:S01]  /*06c0*/  LDG.E R17, desc[UR16][R4.64+0x28] ;  /* 0x0000281004117981 */ /* 0x000ee2000c1e1900 */
[----:B------:R-:W-:-:S03]  /*06d0*/  FFMA R22, R21, R21, R22 ;  /* 0x0000001515167223 */ /* 0x000fc60000000016 */
[----:B------:R-:W3:Y:S01]  /*06e0*/  LDG.E R21, desc[UR16][R4.64+0x2c] ;  /* 0x00002c1004157981 */ /* 0x000ee2000c1e1900 */
[----:B----4-:R-:W-:-:S03]  /*06f0*/  FADD R27, R23, -R26 ;  /* 0x8000001a171b7221 */ /* 0x010fc60000000000 */
[----:B------:R-:W4:Y:S01]  /*0700*/  LDG.E R23, desc[UR16][R4.64+0x30] ;  /* 0x0000301004177981 */ /* 0x000f22000c1e1900 */
[----:B------:R-:W-:-:S03]  /*0710*/  FFMA R27, R27, R27, R22 ;  /* 0x0000001b1b1b7223 */ /* 0x000fc60000000016 */
[----:B------:R-:W4:Y:S01]  /*0720*/  LDG.E R22, desc[UR16][R4.64+0x34] ;  /* 0x0000341004167981 */ /* 0x000f22000c1e1900 */
[----:B-----5:R-:W-:-:S03]  /*0730*/  FADD R26, R24, -R25 ;  /* 0x80000019181a7221 */ /* 0x020fc60000000000 */
[----:B------:R-:W5:Y:S04]  /*0740*/  LDG.E R24, desc[UR16][R4.64+0x38] ;  /* 0x0000381004187981 */ /* 0x000f68000c1e1900 */
[----:B------:R0:W5:Y:S01]  /*0750*/  LDG.E R25, desc[UR16][R4.64+0x3c] ;  /* 0x00003c1004197981 */ /* 0x000162000c1e1900 */
[----:B------:R-:W-:Y:S01]  /*0760*/  FFMA R27, R26, R26, R27 ;  /* 0x0000001a1a1b7223 */ /* 0x000fe2000000001b */
[----:B--2---:R-:W-:Y:S01]  /*0770*/  FADD R18, R18, -R29 ;  /* 0x8000001d12127221 */ /* 0x004fe20000000000 */
[----:B------:R-:W-:Y:S01]  /*0780*/  UIADD3 UR5, UPT, UPT, UR5, 0x10, URZ ;  /* 0x0000001005057890 */ /* 0x000fe2000fffe0ff */
[----:B------:R-:W1:Y:S03]  /*0790*/  LDS R26, [R12+0xc] ;  /* 0x00000c000c1a7984 */ /* 0x000e660000000800 */
[----:B------:R-:W-:Y:S01]  /*07a0*/  UISETP.NE.AND UP0, UPT, UR5, UR13, UPT ;  /* 0x0000000d0500728c */ /* 0x000fe2000bf05270 */
[----:B0-----:R-:W-:Y:S04]  /*07b0*/  LDS R4, [R12+0x20] ;  /* 0x000020000c047984 */ /* 0x001fe80000000800 */
[----:B------:R-:W0:Y:S01]  /*07c0*/  LDS R5, [R12+0x24] ;  /* 0x000024000c057984 */ /* 0x000e220000000800 */
[----:B-1----:R-:W-:-:S03]  /*07d0*/  FADD R26, R19, -R26 ;  /* 0x8000001a131a7221 */ /* 0x002fc60000000000 */
[----:B------:R-:W1:Y:S01]  /*07e0*/  LDS R19, [R12+0x10] ;  /* 0x000010000c137984 */ /* 0x000e620000000800 */
[----:B------:R-:W-:Y:S01]  /*07f0*/  FFMA R27, R26, R26, R27 ;  /* 0x0000001a1a1b7223 */ /* 0x000fe2000000001b */
[----:B0-----:R-:W-:Y:S01]  /*0800*/  FADD R16, R16, -R5 ;  /* 0x8000000510107221 */ /* 0x001fe20000000000 */
[----:B-1----:R-:W-:Y:S02]  /*0810*/  FADD R26, R20, -R19 ;  /* 0x80000013141a7221 */ /* 0x002fe40000000000 */
[----:B------:R-:W0:Y:S02]  /*0820*/  LDS R20, [R12+0x18] ;  /* 0x000018000c147984 */ /* 0x000e240000000800 */
[----:B------:R-:W-:Y:S02]  /*0830*/  FFMA R27, R26, R26, R27 ;  /* 0x0000001a1a1b7223 */ /* 0x000fe4000000001b */
[----:B------:R-:W1:Y:S02]  /*0840*/  LDS R19, [R12+0x1c] ;  /* 0x00001c000c137984 */ /* 0x000e640000000800 */
[----:B------:R-:W-:-:S02]  /*0850*/  FFMA R27, R18, R18, R27 ;  /* 0x00000012121b7223 */ /* 0x000fc4000000001b */
[----:B------:R-:W3:Y:S01]  /*0860*/  LDS R18, [R12+0x28] ;  /* 0x000028000c127984 */ /* 0x000ee20000000800 */
[----:B0-----:R-:W-:-:S03]  /*0870*/  FADD R20, R13, -R20 ;  /* 0x800000140d147221 */ /* 0x001fc60000000000 */
[----:B------:R-:W-:Y:S01]  /*0880*/  LDS R13, [R12+0x34] ;  /* 0x000034000c0d7984 */ /* 0x000fe20000000800 */
[----:B------:R-:W-:Y:S01]  /*0890*/  FFMA R27, R20, R20, R27 ;  /* 0x00000014141b7223 */ /* 0x000fe2000000001b */
[----:B-1----:R-:W-:Y:S02]  /*08a0*/  FADD R26, R14, -R19 ;  /* 0x800000130e1a7221 */ /* 0x002fe40000000000 */
[----:B------:R-:W0:Y:S02]  /*08b0*/  LDS R20, [R12+0x2c] ;  /* 0x00002c000c147984 */ /* 0x000e240000000800 */
[----:B------:R-:W-:Y:S02]  /*08c0*/  FFMA R27, R26, R26, R27 ;  /* 0x0000001a1a1b7223 */ /* 0x000fe4000000001b */
[----:B------:R-:W4:Y:S01]  /*08d0*/  LDS R14, [R12+0x30] ;  /* 0x000030000c0e7984 */ /* 0x000f220000000800 */
[----:B------:R-:W-:-:S03]  /*08e0*/  FADD R26, R15, -R4 ;  /* 0x800000040f1a7221 */ /* 0x000fc60000000000 */
[----:B------:R-:W5:Y:S01]  /*08f0*/  LDS R15, [R12+0x38] ;  /* 0x000038000c0f7984 */ /* 0x000f620000000800 */
[----:B------:R-:W-:-:S03]  /*0900*/  FFMA R27, R26, R26, R27 ;  /* 0x0000001a1a1b7223 */ /* 0x000fc6000000001b */
[----:B------:R-:W1:Y:S01]  /*0910*/  LDS R4, [R12+0x3c] ;  /* 0x00003c000c047984 */ /* 0x000e620000000800 */
[----:B------:R-:W-:Y:S01]  /*0920*/  FFMA R27, R16, R16, R27 ;  /* 0x00000010101b7223 */ /* 0x000fe2000000001b */
[----:B---3--:R-:W-:-:S04]  /*0930*/  FADD R18, R17, -R18 ;  /* 0x8000001211127221 */ /* 0x008fc80000000000 */
[----:B------:R-:W-:Y:S01]  /*0940*/  FFMA R27, R18, R18, R27 ;  /* 0x00000012121b7223 */ /* 0x000fe2000000001b */
[----:B0-----:R-:W-:Y:S01]  /*0950*/  FADD R20, R21, -R20 ;  /* 0x8000001415147221 */ /* 0x001fe20000000000 */
[----:B----4-:R-:W-:-:S03]  /*0960*/  FADD R14, R23, -R14 ;  /* 0x8000000e170e7221 */ /* 0x010fc60000000000 */
[----:B------:R-:W-:Y:S01]  /*0970*/  FFMA R27, R20, R20, R27 ;  /* 0x00000014141b7223 */ /* 0x000fe2000000001b */
[----:B------:R-:W-:-:S03]  /*0980*/  FADD R22, R22, -R13 ;  /* 0x8000000d16167221 */ /* 0x000fc60000000000 */
[----:B------:R-:W-:Y:S01]  /*0990*/  FFMA R27, R14, R14, R27 ;  /* 0x0000000e0e1b7223 */ /* 0x000fe2000000001b */
[----:B-----5:R-:W-:-:S03]  /*09a0*/  FADD R24, R24, -R15 ;  /* 0x8000000f18187221 */ /* 0x020fc60000000000 */
[----:B------:R-:W-:Y:S01]  /*09b0*/  FFMA R27, R22, R22, R27 ;  /* 0x00000016161b7223 */ /* 0x000fe2000000001b */
[----:B-1----:R-:W-:-:S03]  /*09c0*/  FADD R4, R25, -R4 ;  /* 0x8000000419047221 */ /* 0x002fc60000000000 */
[----:B------:R-:W-:-:S04]  /*09d0*/  FFMA R27, R24, R24, R27 ;  /* 0x00000018181b7223 */ /* 0x000fc8000000001b */
[----:B------:R-:W-:Y:S01]  /*09e0*/  FFMA R22, R4, R4, R27 ;  /* 0x0000000404167223 */ /* 0x000fe2000000001b */
[----:B------:R-:W-:Y:S06]  /*09f0*/  BRA.U UP0, `(.L_x_4) ;  /* 0xfffffff900dc7547 */ /* 0x000fec000b83ffff */
[----:B------:R-:W-:-:S07]  /*0a00*/  IMAD.U32 R13, RZ, RZ, UR13 ;  /* 0x0000000dff0d7e24 */ /* 0x000fce000f8e00ff */
.L_x_3:
[----:B------:R-:W-:-:S09]  /*0a10*/  UISETP.NE.AND UP0, UPT, UR24, URZ, UPT ;  /* 0x000000ff1800728c */ /* 0x000fd2000bf05270 */
[----:B------:R-:W-:Y:S05]  /*0a20*/  BRA.U !UP0, `(.L_x_5) ;  /* 0x0000000508a07547 */ /* 0x000fea000b800000 */
[----:B------:R-:W-:Y:S02]  /*0a30*/  UISETP.GE.U32.AND UP0, UPT, UR25, 0x7, UPT ;  /* 0x000000071900788c */ /* 0x000fe4000bf06070 */
[----:B------:R-:W-:-:S07]  /*0a40*/  UISETP.NE.AND UP1, UPT, UR26, URZ, UPT ;  /* 0x000000ff1a00728c */ /* 0x000fce000bf25270 */
[----:B------:R-:W-:Y:S05]  /*0a50*/  BRA.U !UP0, `(.L_x_6) ;  /* 0x0000000108ac7547 */ /* 0x000fea000b800000 */
[CC--:B------:R-:W-:Y:S01]  /*0a60*/  IADD3 R24, PT, PT, R8.reuse, R13.reuse, RZ ;  /* 0x0000000d08187210 */ /* 0x0c0fe20007ffe0ff */
[----:B------:R-:W-:Y:S01]  /*0a70*/  IMAD.MOV.U32 R25, RZ, RZ, 0x4 ;  /* 0x00000004ff197424 */ /* 0x000fe200078e00ff */
[----:B------:R-:W-:Y:S01]  /*0a80*/  IADD3 R5, P2, PT, R8, R13, RZ ;  /* 0x0000000d08057210 */ /* 0x000fe20007f5e0ff */
[----:B------:R-:W0:Y:S02]  /*0a90*/  LDCU UR5, c[0x0][0x3b0] ;  /* 0x00007600ff0577ac */ /* 0x000e240008000800 */
[----:B------:R-:W-:-:S06]  /*0aa0*/  IMAD.WIDE.U32 R24, R24, R25, UR6 ;  /* 0x0000000618187e25 */ /* 0x000fcc000f8e0019 */
[----:B------:R1:W3:Y:S01]  /*0ab0*/  LDG.E R24, desc[UR16][R24.64] ;  /* 0x0000001018187981 */ /* 0x0002e2000c1e1900 */
[----:B------:R-:W-:Y:S02]  /*0ac0*/  IADD3.X R12, PT, PT, RZ, RZ, RZ, P2, !PT ;  /* 0x000000ffff0c7210 */ /* 0x000fe400017fe4ff */
[----:B------:R-:W-:-:S04]  /*0ad0*/  LEA R4, P2, R5, UR6, 0x2 ;  /* 0x0000000605047c11 */ /* 0x000fc8000f8410ff */
[----:B------:R-:W-:-:S05]  /*0ae0*/  LEA.HI.X R5, R5, UR7, R12, 0x2, P2 ;  /* 0x0000000705057c11 */ /* 0x000fca00090f140c */
[----:B------:R-:W4:Y:S04]  /*0af0*/  LDG.E R16, desc[UR16][R4.64+0x4] ;  /* 0x0000041004107981 */ /* 0x000f28000c1e1900 */
[----:B------:R-:W5:Y:S04]  /*0b00*/  LDG.E R12, desc[UR16][R4.64+0x8] ;  /* 0x00000810040c7981 */ /* 0x000f68000c1e1900 */
[----:B------:R-:W2:Y:S04]  /*0b10*/  LDG.E R18, desc[UR16][R4.64+0xc] ;  /* 0x00000c1004127981 */ /* 0x000ea8000c1e1900 */
[----:B------:R-:W2:Y:S04]  /*0b20*/  LDG.E R17, desc[UR16][R4.64+0x10] ;  /* 0x0000101004117981 */ /* 0x000ea8000c1e1900 */
[----:B------:R-:W2:Y:S04]  /*0b30*/  LDG.E R15, desc[UR16][R4.64+0x14] ;  /* 0x00001410040f7981 */ /* 0x000ea8000c1e1900 */
[----:B------:R-:W2:Y:S04]  /*0b40*/  LDG.E R14, desc[UR16][R4.64+0x18] ;  /* 0x00001810040e7981 */ /* 0x000ea8000c1e1900 */
[----:B------:R1:W2:Y:S01]  /*0b50*/  LDG.E R19, desc[UR16][R4.64+0x1c] ;  /* 0x00001c1004137981 */ /* 0x0002a2000c1e1900 */
[----:B0-----:R-:W-:-:S02]  /*0b60*/  IMAD R20, R0, UR5, R13 ;  /* 0x0000000500147c24 */ /* 0x001fc4000f8e020d */
[----:B------:R-:W-:-:S03]  /*0b70*/  VIADD R13, R13, 0x8 ;  /* 0x000000080d0d7836 */ /* 0x000fc60000000000 */
[----:B------:R-:W-:-:S05]  /*0b80*/  LEA R26, R20, UR9, 0x2 ;  /* 0x00000009141a7c11 */ /* 0x000fca000f8e10ff */
[----:B------:R-:W3:Y:S04]  /*0b90*/  LDS R27, [R26] ;  /* 0x000000001a1b7984 */ /* 0x000ee80000000800 */
[----:B------:R-:W4:Y:S04]  /*0ba0*/  LDS R21, [R26+0x4] ;  /* 0x000004001a157984 */ /* 0x000f280000000800 */
[----:B-1----:R-:W5:Y:S04]  /*0bb0*/  LDS R25, [R26+0x8] ;  /* 0x000008001a197984 */ /* 0x002f680000000800 */
[----:B------:R-:W2:Y:S04]  /*0bc0*/  LDS R23, [R26+0xc] ;  /* 0x00000c001a177984 */ /* 0x000ea80000000800 */
[----:B------:R-:W0:Y:S04]  /*0bd0*/  LDS R20, [R26+0x10] ;  /* 0x000010001a147984 */ /* 0x000e280000000800 */
[----:B------:R-:W1:Y:S04]  /*0be0*/  LDS R5, [R26+0x18] ;  /* 0x000018001a057984 */ /* 0x000e680000000800 */
[----:B------:R-:W1:Y:S01]  /*0bf0*/  LDS R4, [R26+0x1c] ;  /* 0x00001c001a047984 */ /* 0x000e620000000800 */
[----:B---3--:R-:W-:-:S03]  /*0c00*/  FADD R27, R24, -R27 ;  /* 0x8000001b181b7221 */ /* 0x008fc60000000000 */
[----:B------:R-:W3:Y:S01]  /*0c10*/  LDS R24, [R26+0x14] ;  /* 0x000014001a187984 */ /* 0x000ee20000000800 */
[----:B------:R-:W-:Y:S01]  /*0c20*/  FFMA R22, R27, R27, R22 ;  /* 0x0000001b1b167223 */ /* 0x000fe20000000016 */
[----:B----4-:R-:W-:-:S04]  /*0c30*/  FADD R21, R16, -R21 ;  /* 0x8000001510157221 */ /* 0x010fc80000000000 */
[----:B------:R-:W-:Y:S01]  /*0c40*/  FFMA R22, R21, R21, R22 ;  /* 0x0000001515167223 */ /* 0x000fe20000000016 */
[----:B-----5:R-:W-:Y:S01]  /*0c50*/  FADD R25, R12, -R25 ;  /* 0x800000190c197221 */ /* 0x020fe20000000000 */
[----:B--2---:R-:W-:-:S03]  /*0c60*/  FADD R23, R18, -R23 ;  /* 0x8000001712177221 */ /* 0x004fc60000000000 */
[----:B------:R-:W-:Y:S01]  /*0c70*/  FFMA R22, R25, R25, R22 ;  /* 0x0000001919167223 */ /* 0x000fe20000000016 */
[----:B0-----:R-:W-:-:S03]  /*0c80*/  FADD R17, R17, -R20 ;  /* 0x8000001411117221 */ /* 0x001fc60000000000 */
[----:B------:R-:W-:-:S04]  /*0c90*/  FFMA R22, R23, R23, R22 ;  /* 0x0000001717167223 */ /* 0x000fc80000000016 */
[----:B------:R-:W-:Y:S01]  /*0ca0*/  FFMA R22, R17, R17, R22 ;  /* 0x0000001111167223 */ /* 0x000fe20000000016 */
[----:B-1----:R-:W-:Y:S01]  /*0cb0*/  FADD R5, R14, -R5 ;  /* 0x800000050e057221 */ /* 0x002fe20000000000 */
[----:B------:R-:W-:Y:S01]  /*0cc0*/  FADD R19, R19, -R4 ;  /* 0x8000000413137221 */ /* 0x000fe20000000000 */
[----:B---3--:R-:W-:-:S04]  /*0cd0*/  FADD R15, R15, -R24 ;  /* 0x800000180f0f7221 */ /* 0x008fc80000000000 */
[----:B------:R-:W-:-:S04]  /*0ce0*/  FFMA R22, R15, R15, R22 ;  /* 0x0000000f0f167223 */ /* 0x000fc80000000016 */
[----:B------:R-:W-:-:S04]  /*0cf0*/  FFMA R22, R5, R5, R22 ;  /* 0x0000000505167223 */ /* 0x000fc80000000016 */
[----:B------:R-:W-:-:S07]  /*0d00*/  FFMA R22, R19, R19, R22 ;  /* 0x0000001313167223 */ /* 0x000fce0000000016 */
.L_x_6:
        /* <DEDUP_REMOVED lines=8> */
[----:B------:R-:W-:Y:S01]  /*0d90*/  IMAD.WIDE.U32 R14, R14, R15, UR6 ;  /* 0x000000060e0e7e25 */ /* 0x000fe2000f8e000f */
[----:B------:R-:W-:Y:S02]  /*0da0*/  IADD3.X R12, PT, PT, RZ, RZ, RZ, P2, !PT ;  /* 0x000000ffff0c7210 */ /* 0x000fe400017fe4ff */
[----:B------:R-:W-:-:S03]  /*0db0*/  LEA R4, P2, R5, UR6, 0x2 ;  /* 0x0000000605047c11 */ /* 0x000fc6000f8410ff */
[----:B------:R-:W3:Y:S01]  /*0dc0*/  LDG.E R14, desc[UR16][R14.64] ;  /* 0x000000100e0e7981 */ /* 0x000ee2000c1e1900 */
[----:B------:R-:W-:-:S05]  /*0dd0*/  LEA.HI.X R5, R5, UR7, R12, 0x2, P2 ;  /* 0x0000000705057c11 */ /* 0x000fca00090f140c */
[----:B------:R-:W4:Y:S04]  /*0de0*/  LDG.E R16, desc[UR16][R4.64+0x4] ;  /* 0x0000041004107981 */ /* 0x000f28000c1e1900 */
[----:B------:R-:W5:Y:S04]  /*0df0*/  LDG.E R18, desc[UR16][R4.64+0x8] ;  /* 0x0000081004127981 */ /* 0x000f68000c1e1900 */
[----:B------:R-:W2:Y:S01]  /*0e00*/  LDG.E R20, desc[UR16][R4.64+0xc] ;  /* 0x00000c1004147981 */ /* 0x000ea2000c1e1900 */
[----:B0-----:R-:W-:-:S05]  /*0e10*/  IMAD R12, R0, UR5, R13 ;  /* 0x00000005000c7c24 */ /* 0x001fca000f8e020d */
[----:B------:R-:W-:-:S05]  /*0e20*/  LEA R12, R12, UR9, 0x2 ;  /* 0x000000090c0c7c11 */ /* 0x000fca000f8e10ff */
[----:B------:R-:W3:Y:S04]  /*0e30*/  LDS R17, [R12] ;  /* 0x000000000c117984 */ /* 0x000ee80000000800 */
[----:B------:R-:W4:Y:S04]  /*0e40*/  LDS R19, [R12+0x4] ;  /* 0x000004000c137984 */ /* 0x000f280000000800 */
[----:B------:R-:W5:Y:S04]  /*0e50*/  LDS R21, [R12+0x8] ;  /* 0x000008000c157984 */ /* 0x000f680000000800 */
[----:B------:R-:W2:Y:S01]  /*0e60*/  LDS R23, [R12+0xc] ;  /* 0x00000c000c177984 */ /* 0x000ea20000000800 */
[----:B------:R-:W-:-:S02]  /*0e70*/  VIADD R13, R13, 0x4 ;  /* 0x000000040d0d7836 */ /* 0x000fc40000000000 */
[----:B---3--:R-:W-:-:S04]  /*0e80*/  FADD R17, R14, -R17 ;  /* 0x800000110e117221 */ /* 0x008fc80000000000 */
[----:B------:R-:W-:Y:S01]  /*0e90*/  FFMA R17, R17, R17, R22 ;  /* 0x0000001111117223 */ /* 0x000fe20000000016 */
[----:B----4-:R-:W-:-:S04]  /*0ea0*/  FADD R16, R16, -R19 ;  /* 0x8000001310107221 */ /* 0x010fc80000000000 */
[----:B------:R-:W-:Y:S01]  /*0eb0*/  FFMA R17, R16, R16, R17 ;  /* 0x0000001010117223 */ /* 0x000fe20000000011 */
[----:B-----5:R-:W-:Y:S01]  /*0ec0*/  FADD R18, R18, -R21 ;  /* 0x8000001512127221 */ /* 0x020fe20000000000 */
[----:B--2---:R-:W-:-:S03]  /*0ed0*/  FADD R20, R20, -R23 ;  /* 0x8000001714147221 */ /* 0x004fc60000000000 */
[----:B------:R-:W-:-:S04]  /*0ee0*/  FFMA R17, R18, R18, R17 ;  /* 0x0000001212117223 */ /* 0x000fc80000000011 */
[----:B------:R-:W-:-:S07]  /*0ef0*/  FFMA R22, R20, R20, R17 ;  /* 0x0000001414167223 */ /* 0x000fce0000000011 */
.L_x_7:
[----:B------:R-:W-:Y:S05]  /*0f00*/  BRA.U !UP1, `(.L_x_5) ;  /* 0x0000000109687547 */ /* 0x000fea000b800000 */
[----:B------:R-:W-:Y:S01]  /*0f10*/  IADD3 R4, PT, PT, R8, R13, RZ ;  /* 0x0000000d08047210 */ /* 0x000fe20007ffe0ff */
[----:B------:R-:W-:Y:S01]  /*0f20*/  IMAD.MOV.U32 R5, RZ, RZ, 0x4 ;  /* 0x00000004ff057424 */ /* 0x000fe200078e00ff */
[----:B------:R-:W0:Y:S03]  /*0f30*/  LDCU UR5, c[0x0][0x3b0] ;  /* 0x00007600ff0577ac */ /* 0x000e260008000800 */
[----:B------:R-:W-:-:S06]  /*0f40*/  IMAD.WIDE.U32 R4, R4, R5, UR6 ;  /* 0x0000000604047e25 */ /* 0x000fcc000f8e0005 */
[----:B------:R-:W3:Y:S01]  /*0f50*/  LDG.E R4, desc[UR16][R4.64] ;  /* 0x0000001004047981 */ /* 0x000ee2000c1e1900 */
[----:B------:R-:W-:Y:S01]  /*0f60*/  UISETP.NE.AND UP0, UPT, UR14, 0x1, UPT ;  /* 0x000000010e00788c */ /* 0x000fe2000bf05270 */
[----:B0-----:R-:W-:-:S05]  /*0f70*/  IMAD R0, R0, UR5, R13 ;  /* 0x0000000500007c24 */ /* 0x001fca000f8e020d */
[----:B------:R-:W-:-:S05]  /*0f80*/  LEA R14, R0, UR9, 0x2 ;  /* 0x00000009000e7c11 */ /* 0x000fca000f8e10ff */
[----:B------:R-:W3:Y:S02]  /*0f90*/  LDS R15, [R14] ;  /* 0x000000000e0f7984 */ /* 0x000ee40000000800 */
[----:B---3--:R-:W-:-:S04]  /*0fa0*/  FADD R15, R4, -R15 ;  /* 0x8000000f040f7221 */ /* 0x008fc80000000000 */
[----:B------:R-:W-:Y:S01]  /*0fb0*/  FFMA R22, R15, R15, R22 ;  /* 0x0000000f0f167223 */ /* 0x000fe20000000016 */
[----:B------:R-:W-:Y:S06]  /*0fc0*/  BRA.U !UP0, `(.L_x_5) ;  /* 0x0000000108387547 */ /* 0x000fec000b800000 */
[----:B------:R-:W-:Y:S01]  /*0fd0*/  UISETP.NE.AND UP0, UPT, UR14, 0x2, UPT ;  /* 0x000000020e00788c */ /* 0x000fe2000bf05270 */
[----:B------:R-:W-:-:S04]  /*0fe0*/  IADD3 R13, P2, PT, R8, R13, RZ ;  /* 0x0000000d080d7210 */ /* 0x000fc80007f5e0ff */
[----:B------:R-:W-:Y:S02]  /*0ff0*/  IADD3.X R0, PT, PT, RZ, RZ, RZ, P2, !PT ;  /* 0x000000ffff007210 */ /* 0x000fe400017fe4ff */
[----:B------:R-:W-:Y:S02]  /*1000*/  PLOP3.LUT P3, PT, PT, PT, UP0, 0x80, 0x8 ;  /* 0x000000000008781c */ /* 0x000fe40003f6f008 */
[----:B------:R-:W-:-:S04]  /*1010*/  LEA R4, P2, R13, UR6, 0x2 ;  /* 0x000000060d047c11 */ /* 0x000fc8000f8410ff */
[----:B------:R-:W-:Y:S02]  /*1020*/  LEA.HI.X R5, R13, UR7, R0, 0x2, P2 ;  /* 0x000000070d057c11 */ /* 0x000fe400090f1400 */
[----:B------:R-:W0:Y:S04]  /*1030*/  LDS R13, [R14+0x4] ;  /* 0x000004000e0d7984 */ /* 0x000e280000000800 */
[----:B------:R-:W0:Y:S04]  /*1040*/  LDG.E R0, desc[UR16][R4.64+0x4] ;  /* 0x0000041004007981 */ /* 0x000e28000c1e1900 */
[----:B------:R-:W3:Y:S04]  /*1050*/  @P3 LDG.E R12, desc[UR16][R4.64+0x8] ;  /* 0x00000810040c3981 */ /* 0x000ee8000c1e1900 */
[----:B------:R-:W3:Y:S01]  /*1060*/  @P3 LDS R15, [R14+0x8] ;  /* 0x000008000e0f3984 */ /* 0x000ee20000000800 */
[----:B0-----:R-:W-:Y:S01]  /*1070*/  FADD R13, R0, -R13 ;  /* 0x8000000d000d7221 */ /* 0x001fe20000000000 */
[----:B---3--:R-:W-:-:S03]  /*1080*/  @P3 FADD R15, R12, -R15 ;  /* 0x8000000f0c0f3221 */ /* 0x008fc60000000000 */
[----:B------:R-:W-:-:S04]  /*1090*/  FFMA R22, R13, R13, R22 ;  /* 0x0000000d0d167223 */ /* 0x000fc80000000016 */
[----:B------:R-:W-:-:S07]  /*10a0*/  @P3 FFMA R22, R15, R15, R22 ;  /* 0x0000000f0f163223 */ /* 0x000fce0000000016 */
.L_x_5:
[----:B--2---:R-:W-:Y:S01]  /*10b0*/  FMNMX R9, R22, R9, PT ;  /* 0x0000000916097209 */ /* 0x004fe20003800000 */
[----:B------:R-:W-:Y:S06]  /*10c0*/  @P1 BRA `(.L_x_8) ;  /* 0xfffffff400041947 */ /* 0x000fec000383ffff */
[----:B------:R-:W0:Y:S01]  /*10d0*/  S2R R3, SR_CgaCtaId ;  /* 0x0000000000037919 */ /* 0x000e220000008800 */
[----:B------:R-:W-:Y:S01]  /*10e0*/  MOV R0, 0x400 ;  /* 0x0000040000007802 */ /* 0x000fe20000000f00 */
[----:B------:R-:W-:Y:S01]  /*10f0*/  BSSY.RECONVERGENT B0, `(.L_x_9) ;  /* 0x0000008000007945 */ /* 0x000fe20003800200 */
[----:B------:R1:W-:Y:S03]  /*1100*/  STS [R10], R9 ;  /* 0x000000090a007388 */ /* 0x0003e60000000800 */
[----:B------:R-:W-:-:S05]  /*1110*/  VIADD R0, R0, 0x100c ;  /* 0x0000100c00007836 */ /* 0x000fca0000000000 */
[----:B01----:R-:W-:-:S07]  /*1120*/  LEA R0, R3, R0, 0x18 ;  /* 0x0000000003007211 */ /* 0x003fce00078ec0ff */
.L_x_10:
[----:B------:R-:W0:Y:S02]  /*1130*/  LDS R4, [R0] ;  /* 0x0000000000047984 */ /* 0x000e240000000800 */
[----:B0-----:R-:W-:-:S05]  /*1140*/  FADD R5, R9, R4 ;  /* 0x0000000409057221 */ /* 0x001fca0000000000 */
[----:B------:R-:W0:Y:S02]  /*1150*/  ATOMS.CAST.SPIN P1, [R0], R4, R5 ;  /* 0x000000040000758d */ /* 0x000e240001820005 */
[----:B0-----:R-:W-:Y:S05]  /*1160*/  @!P1 BRA `(.L_x_10) ;  /* 0xfffffffc00f09947 */ /* 0x001fea000383ffff */
[----:B------:R-:W-:Y:S05]  /*1170*/  BSYNC.RECONVERGENT B0 ;  /* 0x0000000000007941 */ /* 0x000fea0003800200 */
.L_x_9:
[----:B------:R-:W-:Y:S05]  /*1180*/  @!P0 BRA `(.L_x_11) ;  /* 0xfffffff000a08947 */ /* 0x000fea000383ffff */
[----:B------:R-:W-:Y:S05]  /*1190*/  BRA `(.L_x_1) ;  /* 0x0000000000d87947 */ /* 0x000fea0003800000 */
.L_x_2:
[----:B------:R-:W-:Y:S01]  /*11a0*/  IMAD.U32 R9, RZ, RZ, UR4 ;  /* 0x00000004ff097e24 */ /* 0x000fe2000f8e00ff */
[----:B------:R-:W-:Y:S02]  /*11b0*/  MOV R8, UR4 ;  /* 0x0000000400087c02 */ /* 0x000fe40008000f00 */
[----:B------:R-:W-:Y:S02]  /*11c0*/  ISETP.GE.U32.AND P1, PT, R4, 0x3, PT ;  /* 0x000000030400780c */ /* 0x000fe40003f26070 */
[----:B0-----:R-:W-:Y:S02]  /*11d0*/  MOV R0, R2 ;  /* 0x0000000200007202 */ /* 0x001fe40000000f00 */
[----:B------:R-:W-:Y:S02]  /*11e0*/  LOP3.LUT R8, R8, 0x3, RZ, 0xc0, !PT ;  /* 0x0000000308087812 */ /* 0x000fe400078ec0ff */
[----:B------:R-:W-:-:S07]  /*11f0*/  LOP3.LUT R9, R9, 0x7ffffffc, RZ, 0xc0, !PT ;  /* 0x7ffffffc09097812 */ /* 0x000fce00078ec0ff */
.L_x_18:
[----:B------:R-:W0:Y:S01]  /*1200*/  S2R R12, SR_CgaCtaId ;  /* 0x00000000000c7919 */ /* 0x000e220000008800 */
[----:B------:R-:W-:Y:S01]  /*1210*/  MOV R10, 0x400 ;  /* 0x00000400000a7802 */ /* 0x000fe20000000f00 */
[----:B------:R-:W-:Y:S05]  /*1220*/  YIELD ;  /* 0x0000000000007946 */ /* 0x000fea0003800000 */
[----:B------:R-:W-:-:S05]  /*1230*/  VIADD R3, R10, 0xc ;  /* 0x0000000c0a037836 */ /* 0x000fca0000000000 */
[----:B0-----:R-:W-:-:S04]  /*1240*/  LEA R3, R12, R3, 0x18 ;  /* 0x000000030c037211 */ /* 0x001fc800078ec0ff */
[----:B------:R-:W-:-:S05]  /*1250*/  LEA R5, R0, R3, 0x2 ;  /* 0x0000000300057211 */ /* 0x000fca00078e10ff */
[----:B------:R0:W1:Y:S01]  /*1260*/  LDS R3, [R5] ;  /* 0x0000000005037984 */ /* 0x0000620000000800 */
[----:B------:R-:W-:Y:S05]  /*1270*/  @!P1 BRA `(.L_x_12) ;  /* 0x0000000000649947 */ /* 0x000fea0003800000 */
[----:B------:R-:W-:Y:S01]  /*1280*/  ISETP.GT.AND P0, PT, R9, RZ, PT ;  /* 0x000000ff0900720c */ /* 0x000fe20003f04270 */
[----:B------:R-:W-:-:S12]  /*1290*/  IMAD.MOV.U32 R4, RZ, RZ, RZ ;  /* 0x000000ffff047224 */ /* 0x000fd800078e00ff */
[----:B------:R-:W-:Y:S05]  /*12a0*/  @!P0 BRA `(.L_x_13) ;  /* 0x0000000000488947 */ /* 0x000fea0003800000 */
[----:B------:R-:W-:Y:S02]  /*12b0*/  IADD3 R11, PT, PT, R9, -R4, RZ ;  /* 0x80000004090b7210 */ /* 0x000fe40007ffe0ff */
[----:B------:R-:W-:Y:S02]  /*12c0*/  PLOP3.LUT P0, PT, PT, PT, PT, 0x80, 0x8 ;  /* 0x000000000008781c */ /* 0x000fe40003f0f070 */
[----:B------:R-:W-:-:S13]  /*12d0*/  ISETP.GT.AND P2, PT, R11, 0xc, PT ;  /* 0x0000000c0b00780c */ /* 0x000fda0003f44270 */
[----:B------:R-:W-:Y:S05]  /*12e0*/  @!P2 BRA `(.L_x_14) ;  /* 0x00000000001ca947 */ /* 0x000fea0003800000 */
[----:B------:R-:W-:Y:S01]  /*12f0*/  PLOP3.LUT P0, PT, PT, PT, PT, 0x8, 0x80 ;  /* 0x000000000080781c */ /* 0x000fe20003f0e170 */
[----:B------:R-:W-:-:S12]  /*1300*/  VIADD R11, R9, 0xfffffff4 ;  /* 0xfffffff4090b7836 */ /* 0x000fd80000000000 */
.L_x_15:
[----:B------:R-:W-:Y:S02]  /*1310*/  IADD3 R4, PT, PT, R4, 0x10, RZ ;  /* 0x0000001004047810 */ /* 0x000fe40007ffe0ff */
[----:B-1----:R-:W-:Y:S02]  /*1320*/  FMNMX3 R3, R3, RZ, RZ, PT ;  /* 0x000000ff03037276 */ /* 0x002fe400038000ff */
[----:B------:R-:W-:Y:S02]  /*1330*/  ISETP.GE.AND P2, PT, R4, R11, PT ;  /* 0x0000000b0400720c */ /* 0x000fe40003f46270 */
[----:B------:R-:W-:-:S11]  /*1340*/  FMNMX3 R3, R3, RZ, RZ, PT ;  /* 0x000000ff03037276 */ /* 0x000fd600038000ff */
[----:B------:R-:W-:Y:S05]  /*1350*/  @!P2 BRA `(.L_x_15) ;  /* 0xfffffffc00eca947 */ /* 0x000fea000383ffff */
.L_x_14:
[----:B------:R-:W-:-:S05]  /*1360*/  IMAD.IADD R11, R9, 0x1, -R4 ;  /* 0x00000001090b7824 */ /* 0x000fca00078e0a04 */
[----:B------:R-:W-:-:S13]  /*1370*/  ISETP.GT.AND P2, PT, R11, 0x4, PT ;  /* 0x000000040b00780c */ /* 0x000fda0003f44270 */
[----:B------:R-:W-:Y:S02]  /*1380*/  @P2 PLOP3.LUT P0, PT, PT, PT, PT, 0x8, 0x80 ;  /* 0x000000000080281c */ /* 0x000fe40003f0e170 */
[----:B------:R-:W-:Y:S02]  /*1390*/  @P2 IADD3 R4, PT, PT, R4, 0x8, RZ ;  /* 0x0000000804042810 */ /* 0x000fe40007ffe0ff */
[----:B-1----:R-:W-:Y:S02]  /*13a0*/  @P2 FMNMX3 R3, R3, RZ, RZ, PT ;  /* 0x000000ff03032276 */ /* 0x002fe400038000ff */
[----:B------:R-:W-:-:S13]  /*13b0*/  ISETP.NE.OR P0, PT, R4, R9, P0 ;  /* 0x000000090400720c */ /* 0x000fda0000705670 */
[----:B------:R-:W-:Y:S05]  /*13c0*/  @!P0 BRA `(.L_x_12) ;  /* 0x0000000000108947 */ /* 0x000fea0003800000 */
.L_x_13:
[----:B------:R-:W-:Y:S01]  /*13d0*/  VIADD R4, R4, 0x4 ;  /* 0x0000000404047836 */ /* 0x000fe20000000000 */
[----:B-1----:R-:W-:-:S04]  /*13e0*/  FMNMX R3, RZ, R3, PT ;  /* 0x00000003ff037209 */ /* 0x002fc80003800000 */
[----:B------:R-:W-:-:S13]  /*13f0*/  ISETP.NE.AND P0, PT, R4, R9, PT ;  /* 0x000000090400720c */ /* 0x000fda0003f05270 */
[----:B------:R-:W-:Y:S05]  /*1400*/  @P0 BRA `(.L_x_13) ;  /* 0xfffffffc00f00947 */ /* 0x000fea000383ffff */
.L_x_12:
[----:B------:R-:W-:Y:S01]  /*1410*/  ISETP.NE.AND P0, PT, R8, RZ, PT ;  /* 0x000000ff0800720c */ /* 0x000fe20003f05270 */
[----:B------:R-:W-:Y:S01]  /*1420*/  BSSY.RECONVERGENT B0, `(.L_x_16) ;  /* 0x0000009000007945 */ /* 0x000fe20003800200 */
[----:B------:R-:W-:-:S04]  /*1430*/  IADD3 R11, PT, PT, R10, 0x100c, RZ ;  /* 0x0000100c0a0b7810 */ /* 0x000fc80007ffe0ff */
[----:B------:R-:W-:-:S07]  /*1440*/  LEA R11, R12, R11, 0x18 ;  /* 0x0000000b0c0b7211 */ /* 0x000fce00078ec0ff */
[----:B-1----:R-:W-:-:S05]  /*1450*/  @P0 FMNMX R3, RZ, R3, PT ;  /* 0x00000003ff030209 */ /* 0x002fca0003800000 */
[----:B------:R1:W-:Y:S02]  /*1460*/  STS [R5], R3 ;  /* 0x0000000305007388 */ /* 0x0003e40000000800 */
.L_x_17:
[----:B------:R-:W0:Y:S02]  /*1470*/  LDS R4, [R11] ;  /* 0x000000000b047984 */ /* 0x000e240000000800 */
[----:B01----:R-:W-:-:S05]  /*1480*/  FADD R5, R3, R4 ;  /* 0x0000000403057221 */ /* 0x003fca0000000000 */
[----:B------:R-:W0:Y:S02]  /*1490*/  ATOMS.CAST.SPIN P0, [R11], R4, R5 ;  /* 0x000000040b00758d */ /* 0x000e240001800005 */
[----:B0-----:R-:W-:Y:S05]  /*14a0*/  @!P0 BRA `(.L_x_17) ;  /* 0xfffffffc00f08947 */ /* 0x001fea000383ffff */
[----:B------:R-:W-:Y:S05]  /*14b0*/  BSYNC.RECONVERGENT B0 ;  /* 0x0000000000007941 */ /* 0x000fea0003800200 */
.L_x_16:
[----:B------:R-:W0:Y:S01]  /*14c0*/  LDCU UR5, c[0x0][0x3ac] ;  /* 0x00007580ff0577ac */ /* 0x000e220008000800 */
[----:B------:R-:W-:-:S05]  /*14d0*/  VIADD R0, R0, UR22 ;  /* 0x0000001600007c36 */ /* 0x000fca0008000000 */
[----:B0-----:R-:W-:-:S13]  /*14e0*/  ISETP.GE.AND P0, PT, R0, UR5, PT ;  /* 0x0000000500007c0c */ /* 0x001fda000bf06270 */
[----:B------:R-:W-:Y:S05]  /*14f0*/  @!P0 BRA `(.L_x_18) ;  /* 0xfffffffc00408947 */ /* 0x000fea000383ffff */
.L_x_1:
[----:B------:R-:W1:Y:S01]  /*1500*/  LDC R9, c[0x0][0x3ac] ;  /* 0x0000eb00ff097b82 */ /* 0x000e620000000800 */
[----:B------:R-:W-:Y:S07]  /*1510*/  WARPSYNC.ALL ;  /* 0x0000000000007948 */ /* 0x000fee0003800000 */
[----:B------:R-:W-:Y:S01]  /*1520*/  BAR.SYNC.DEFER_BLOCKING 0x0 ;  /* 0x0000000000007b1d */ /* 0x000fe20000010000 */
[----:B-1----:R-:W-:-:S13]  /*1530*/  ISETP.GE.AND P0, PT, R2, R9, PT ;  /* 0x000000090200720c */ /* 0x002fda0003f06270 */
[----:B------:R-:W-:Y:S05]  /*1540*/  @P0 BRA `(.L_x_19) ;  /* 0x00000000009c0947 */ /* 0x000fea0003800000 */
[----:B------:R-:W1:Y:S01]  /*1550*/  S2UR UR10, SR_CgaCtaId ;  /* 0x00000000000a79c3 */ /* 0x000e620000008800 */
[----:B------:R-:W-:Y:S01]  /*1560*/  UMOV UR5, 0x400 ;  /* 0x0000040000057882 */ /* 0x000fe20000000000 */
[----:B0-----:R-:W-:Y:S01]  /*1570*/  LDS R0, [R6] ;  /* 0x0000000006007984 */ /* 0x001fe20000000800 */
[----:B------:R-:W-:Y:S01]  /*1580*/  BSSY.RECONVERGENT B0, `(.L_x_20) ;  /* 0x000000f000007945 */ /* 0x000fe20003800200 */
[----:B------:R-:W-:Y:S01]  /*1590*/  ISETP.GE.AND P2, PT, R9, 0x2, PT ;  /* 0x000000020900780c */ /* 0x000fe20003f46270 */
[----:B-1----:R-:W-:-:S09]  /*15a0*/  ULEA UR5, UR10, UR5, 0x18 ;  /* 0x000000050a057291 */ /* 0x002fd2000f8ec0ff */
[----:B------:R-:W0:Y:S02]  /*15b0*/  LDS R3, [UR5+0x100c] ;  /* 0x00100c05ff037984 */ /* 0x000e240008000800 */
[----:B0-----:R-:W0:Y:S08]  /*15c0*/  MUFU.RCP R4, R3 ;  /* 0x0000000300047308 */ /* 0x001e300000001000 */
[----:B------:R-:W1:Y:S01]  /*15d0*/  FCHK P0, R0, R3 ;  /* 0x0000000300007302 */ /* 0x000e620000000000 */
[----:B0-----:R-:W-:-:S04]  /*15e0*/  FFMA R5, -R3, R4, 1 ;  /* 0x3f80000003057423 */ /* 0x001fc80000000104 */
[----:B------:R-:W-:-:S04]  /*15f0*/  FFMA R5, R4, R5, R4 ;  /* 0x0000000504057223 */ /* 0x000fc80000000004 */
[----:B------:R-:W-:-:S04]  /*1600*/  FFMA R4, R0, R5, RZ ;  /* 0x0000000500047223 */ /* 0x000fc800000000ff */
[----:B------:R-:W-:-:S04]  /*1610*/  FFMA R8, -R3, R4, R0 ;  /* 0x0000000403087223 */ /* 0x000fc80000000100 */
[----:B------:R-:W-:Y:S01]  /*1620*/  FFMA R4, R5, R8, R4 ;  /* 0x0000000805047223 */ /* 0x000fe20000000004 */
[----:B-1----:R-:W-:Y:S06]  /*1630*/  @!P0 BRA `(.L_x_21) ;  /* 0x00000000000c8947 */ /* 0x002fec0003800000 */
[----:B------:R-:W-:-:S07]  /*1640*/  MOV R12, 0x1660 ;  /* 0x00001660000c7802 */ /* 0x000fce0000000f00 */
[----:B------:R-:W-:Y:S05]  /*1650*/  CALL.REL.NOINC `($__internal_0_$__cuda_sm3x_div_rn_noftz_f32_slowpath) ;  /* 0x0000006c00987944 */ /* 0x000fea0003c00000 */
[----:B------:R-:W-:-:S07]  /*1660*/  MOV R4, R3 ;  /* 0x0000000300047202 */ /* 0x000fce0000000f00 */
.L_x_21:
[----:B------:R-:W-:Y:S05]  /*1670*/  BSYNC.RECONVERGENT B0 ;  /* 0x0000000000007941 */ /* 0x000fea0003800200 */
.L_x_20:
[----:B------:R1:W-:Y:S01]  /*1680*/  STS [R7], R4 ;  /* 0x0000000407007388 */ /* 0x0003e20000000800 */
[----:B------:R-:W-:Y:S05]  /*1690*/  @!P2 BRA `(.L_x_19) ;  /* 0x000000000048a947 */ /* 0x000fea0003800000 */
[----:B------:R-:W-:-:S07]  /*16a0*/  IMAD.MOV.U32 R3, RZ, RZ, 0x1 ;  /* 0x00000001ff037424 */ /* 0x000fce00078e00ff */
.L_x_23:
[----:B------:R-:W-:-:S13]  /*16b0*/  ISETP.GE.AND P0, PT, R2, R3, PT ;  /* 0x000000030200720c */ /* 0x000fda0003f06270 */
[----:B0-----:R-:W-:Y:S05]  /*16c0*/  @!P0 BRA `(.L_x_22) ;  /* 0x0000000000288947 */ /* 0x001fea0003800000 */
[----:B------:R-:W0:Y:S01]  /*16d0*/  S2UR UR10, SR_CgaCtaId ;  /* 0x00000000000a79c3 */ /* 0x000e220000008800 */
[----:B------:R-:W-:Y:S01]  /*16e0*/  UMOV UR5, 0x400 ;  /* 0x0000040000057882 */ /* 0x000fe20000000000 */
[----:B------:R-:W-:Y:S01]  /*16f0*/  IADD3 R0, PT, PT, R2, -R3, RZ ;  /* 0x8000000302007210 */ /* 0x000fe20007ffe0ff */
[----:B------:R-:W-:Y:S01]  /*1700*/  UIADD3 UR5, UPT, UPT, UR5, 0x1010, URZ ;  /* 0x0000101005057890 */ /* 0x000fe2000fffe0ff */
[----:B------:R-:W-:Y:S03]  /*1710*/  LDS R5, [R7] ;  /* 0x0000000007057984 */ /* 0x000fe60000000800 */
[----:B0-----:R-:W-:-:S06]  /*1720*/  ULEA UR5, UR10, UR5, 0x18 ;  /* 0x000000050a057291 */ /* 0x001fcc000f8ec0ff */
[----:B------:R-:W-:-:S06]  /*1730*/  LEA R0, R0, UR5, 0x2 ;  /* 0x0000000500007c11 */ /* 0x000fcc000f8e10ff */
[----:B------:R-:W1:Y:S02]  /*1740*/  LDS R0, [R0] ;  /* 0x0000000000007984 */ /* 0x000e640000000800 */
[----:B-1----:R-:W-:-:S05]  /*1750*/  FADD R4, R0, R5 ;  /* 0x0000000500047221 */ /* 0x002fca0000000000 */
[----:B------:R0:W-:Y:S02]  /*1760*/  STS [R7], R4 ;  /* 0x0000000407007388 */ /* 0x0001e40000000800 */
.L_x_22:
[----:B------:R-:W-:Y:S01]  /*1770*/  IMAD.SHL.U32 R3, R3, 0x2, RZ ;  /* 0x0000000203037824 */ /* 0x000fe200078e00ff */
[----:B------:R-:W-:Y:S05]  /*1780*/  WARPSYNC.ALL ;  /* 0x0000000000007948 */ /* 0x000fea0003800000 */
[----:B------:R-:W-:Y:S01]  /*1790*/  BAR.SYNC.DEFER_BLOCKING 0x0 ;  /* 0x0000000000007b1d */ /* 0x000fe20000010000 */
[----:B------:R-:W-:-:S13]  /*17a0*/  ISETP.GE.AND P0, PT, R3, UR15, PT ;  /* 0x0000000f03007c0c */ /* 0x000fda000bf06270 */
[----:B------:R-:W-:Y:S05]  /*17b0*/  @!P0 BRA `(.L_x_23) ;  /* 0xfffffffc00bc8947 */ /* 0x000fea000383ffff */
.L_x_19:
[----:B------:R-:W-:Y:S01]  /*17c0*/  ISETP.NE.AND P0, PT, R2, RZ, PT ;  /* 0x000000ff0200720c */ /* 0x000fe20003f05270 */
[----:B------:R-:W-:Y:S05]  /*17d0*/  WARPSYNC.ALL ;  /* 0x0000000000007948 */ /* 0x000fea0003800000 */
[----:B------:R-:W-:Y:S06]  /*17e0*/  BAR.SYNC.DEFER_BLOCKING 0x0 ;  /* 0x0000000000007b1d */ /* 0x000fec0000010000 */
[----:B------:R-:W-:Y:S04]  /*17f0*/  BSSY.RECONVERGENT B0, `(.L_x_24) ;  /* 0x00000a2000007945 */ /* 0x000fe80003800200 */
[----:B------:R-:W-:Y:S05]  /*1800*/  @P0 BRA `(.L_x_25) ;  /* 0x0000000800800947 */ /* 0x000fea0003800000 */
[----:B------:R-:W2:Y:S01]  /*1810*/  LDCU UR5, c[0x0][0x3ac] ;  /* 0x00007580ff0577ac */ /* 0x000ea20008000800 */
[----:B0-----:R-:W-:Y:S01]  /*1820*/  HFMA2 R0, -RZ, RZ, 0, 0 ;  /* 0x00000000ff007431 */ /* 0x001fe200000001ff */
[----:B--2---:R-:W-:-:S09]  /*1830*/  UISETP.GE.AND UP0, UPT, UR5, 0x1, UPT ;  /* 0x000000010500788c */ /* 0x004fd2000bf06270 */
[----:B------:R-:W-:Y:S05]  /*1840*/  BRA.U !UP0, `(.L_x_26) ;  /* 0x0000000108887547 */ /* 0x000fea000b800000 */
[----:B------:R-:W-:Y:S01]  /*1850*/  UIMAD UR5, UR4, 0x47, UR12 ;  /* 0x00000047040578a4 */ /* 0x000fe2000f8e020c */
[----:B------:R-:W-:Y:S01]  /*1860*/  MOV R3, 0x447a0000 ;  /* 0x447a000000037802 */ /* 0x000fe20000000f00 */
[----:B-1----:R-:W-:Y:S02]  /*1870*/  IMAD.MOV.U32 R4, RZ, RZ, 0x3a83126f ;  /* 0x3a83126fff047424 */ /* 0x002fe400078e00ff */
[----:B------:R-:W-:Y:S02]  /*1880*/  UIMAD.WIDE UR10, UR5, 0x10624dd3, URZ ;  /* 0x10624dd3050a78a5 */ /* 0x000fe4000f8e02ff */
[----:B------:R-:W-:Y:S02]  /*1890*/  FFMA R3, R4, -R3, 1 ;  /* 0x3f80000004037423 */ /* 0x000fe40000000803 */
[----:B------:R-:W-:Y:S02]  /*18a0*/  USHF.R.U32.HI UR10, URZ, 0x1f, UR11 ;  /* 0x0000001fff0a7899 */ /* 0x000fe4000801160b */
[----:B------:R-:W-:-:S02]  /*18b0*/  FFMA R3, R3, R4, 0.0010000000474974513054 ;  /* 0x3a83126f03037423 */ /* 0x000fc40000000004 */
[----:B------:R-:W-:-:S04]  /*18c0*/  ULEA.HI.SX32 UR10, UR11, UR10, 0x1a ;  /* 0x0000000a0b0a7291 */ /* 0x000fc8000f8fd2ff */
[----:B------:R-:W-:-:S06]  /*18d0*/  UIMAD UR10, UR10, -0x3e8, UR5 ;  /* 0xfffffc180a0a78a4 */ /* 0x000fcc000f8e0205 */
[----:B------:R-:W-:-:S04]  /*18e0*/  I2FP.F32.S32 R0, UR10 ;  /* 0x0000000a00007c45 */ /* 0x000fc80008201400 */
[----:B------:R-:W0:Y:S01]  /*18f0*/  FCHK P0, R0, 1000 ;  /* 0x447a000000007902 */ /* 0x000e220000000000 */
[----:B------:R-:W-:-:S04]  /*1900*/  FFMA R4, R0, R3, RZ ;  /* 0x0000000300047223 */ /* 0x000fc800000000ff */
[----:B------:R-:W-:-:S04]  /*1910*/  FFMA R5, R4, -1000, R0 ;  /* 0xc47a000004057823 */ /* 0x000fc80000000000 */
[----:B------:R-:W-:Y:S01]  /*1920*/  FFMA R3, R3, R5, R4 ;  /* 0x0000000503037223 */ /* 0x000fe20000000004 */
[----:B0-----:R-:W-:Y:S06]  /*1930*/  @!P0 BRA `(.L_x_27) ;  /* 0x00000000000c8947 */ /* 0x001fec0003800000 */
[----:B------:R-:W-:Y:S01]  /*1940*/  IMAD.MOV.U32 R3, RZ, RZ, 0x447a0000 ;  /* 0x447a0000ff037424 */ /* 0x000fe200078e00ff */
[----:B------:R-:W-:-:S07]  /*1950*/  MOV R12, 0x1970 ;  /* 0x00001970000c7802 */ /* 0x000fce0000000f00 */
[----:B------:R-:W-:Y:S05]  /*1960*/  CALL.REL.NOINC `($__internal_0_$__cuda_sm3x_div_rn_noftz_f32_slowpath) ;  /* 0x0000006800d47944 */ /* 0x000fea0003c00000 */
.L_x_27:
[----:B------:R-:W0:Y:S01]  /*1970*/  S2R R5, SR_CgaCtaId ;  /* 0x0000000000057919 */ /* 0x000e220000008800 */
[----:B------:R-:W-:Y:S01]  /*1980*/  MOV R0, 0x400 ;  /* 0x0000040000007802 */ /* 0x000fe20000000f00 */
[----:B------:R-:W-:Y:S03]  /*1990*/  BSSY.RECONVERGENT B1, `(.L_x_26) ;  /* 0x000000d000017945 */ /* 0x000fe60003800200 */
[----:B------:R-:W-:Y:S01]  /*19a0*/  IADD3 R4, PT, PT, R0, 0x1010, RZ ;  /* 0x0000101000047810 */ /* 0x000fe20007ffe0ff */
[----:B------:R-:W-:-:S03]  /*19b0*/  IMAD.MOV.U32 R0, RZ, RZ, RZ ;  /* 0x000000ffff007224 */ /* 0x000fc600078e00ff */
[----:B0-----:R-:W-:-:S07]  /*19c0*/  LEA R5, R5, R4, 0x18 ;  /* 0x0000000405057211 */ /* 0x001fce00078ec0ff */
.L_x_29:
[----:B------:R-:W-:-:S06]  /*19d0*/  LEA R4, R0, R5, 0x2 ;  /* 0x0000000500047211 */ /* 0x000fcc00078e10ff */
[----:B------:R-:W0:Y:S02]  /*19e0*/  LDS R4, [R4] ;  /* 0x0000000004047984 */ /* 0x000e240000000800 */
[----:B0-----:R-:W-:-:S13]  /*19f0*/  FSETP.GE.AND P0, PT, R4, R3, PT ;  /* 0x000000030400720b */ /* 0x001fda0003f06000 */
[----:B------:R-:W-:Y:S05]  /*1a00*/  @P0 BRA `(.L_x_28) ;  /* 0x0000000000140947 */ /* 0x000fea0003800000 */
[----:B------:R-:W0:Y:S01]  /*1a10*/  LDCU UR5, c[0x0][0x3ac] ;  /* 0x00007580ff0577ac */ /* 0x000e220008000800 */
[----:B------:R-:W-:-:S05]  /*1a20*/  VIADD R0, R0, 0x1 ;  /* 0x0000000100007836 */ /* 0x000fca0000000000 */
[----:B0-----:R-:W-:-:S13]  /*1a30*/  ISETP.NE.AND P0, PT, R0, UR5, PT ;  /* 0x0000000500007c0c */ /* 0x001fda000bf05270 */
[----:B------:R-:W-:Y:S05]  /*1a40*/  @P0 BRA `(.L_x_29) ;  /* 0xfffffffc00e00947 */ /* 0x000fea000383ffff */
[----:B------:R-:W-:-:S07]  /*1a50*/  MOV R0, RZ ;  /* 0x000000ff00007202 */ /* 0x000fce0000000f00 */
.L_x_28:
[----:B------:R-:W-:Y:S05]  /*1a60*/  BSYNC.RECONVERGENT B1 ;  /* 0x0000000000017941 */ /* 0x000fea0003800200 */
.L_x_26:
[----:B------:R-:W0:Y:S02]  /*1a70*/  LDCU UR11, c[0x0][0x3b0] ;  /* 0x00007600ff0b77ac */ /* 0x000e240008000800 */
[----:B0-----:R-:W-:-:S09]  /*1a80*/  UISETP.GE.AND UP0, UPT, UR11, 0x1, UPT ;  /* 0x000000010b00788c */ /* 0x001fd2000bf06270 */
[----:B------:R-:W-:Y:S05]  /*1a90*/  BRA.U !UP0, `(.L_x_25) ;  /* 0x0000000508dc7547 */ /* 0x000fea000b800000 */
[----:B------:R-:W-:Y:S01]  /*1aa0*/  UISETP.GE.U32.AND UP0, UPT, UR23, 0xf, UPT ;  /* 0x0000000f1700788c */ /* 0x000fe2000bf06070 */
[----:B------:R-:W-:Y:S01]  /*1ab0*/  IMAD R0, R0, UR11, RZ ;  /* 0x0000000b00007c24 */ /* 0x000fe2000f8e02ff */
[----:B------:R-:W-:-:S07]  /*1ac0*/  UMOV UR5, URZ ;  /* 0x000000ff00057c82 */ /* 0x000fce0008000000 */
[----:B------:R-:W-:Y:S05]  /*1ad0*/  BRA.U !UP0, `(.L_x_30) ;  /* 0x0000000108a87547 */ /* 0x000fea000b800000 */
[----:B------:R-:W-:-:S05]  /*1ae0*/  UMOV UR5, URZ ;  /* 0x000000ff00057c82 */ /* 0x000fca0008000000 */
.L_x_31:
[----:B------:R-:W-:Y:S02]  /*1af0*/  HFMA2 R5, -RZ, RZ, 0, 2.384185791015625e-07 ;  /* 0x00000004ff057431 */ /* 0x000fe400000001ff */
[----:B-1----:R-:W-:-:S04]  /*1b00*/  VIADD R4, R0, UR5 ;  /* 0x0000000500047c36 */ /* 0x002fc80008000000 */
[----:B------:R-:W-:-:S05]  /*1b10*/  IMAD.WIDE.U32 R4, R4, R5, UR6 ;  /* 0x0000000604047e25 */ /* 0x000fca000f8e0005 */
[----:B0-----:R-:W2:Y:S04]  /*1b20*/  LDG.E R22, desc[UR16][R4.64] ;  /* 0x0000001004167981 */ /* 0x001ea8000c1e1900 */
[----:B------:R-:W3:Y:S04]  /*1b30*/  LDG.E R3, desc[UR16][R4.64+0x4] ;  /* 0x0000041004037981 */ /* 0x000ee8000c1e1900 */
[----:B------:R-:W4:Y:S04]  /*1b40*/  LDG.E R8, desc[UR16][R4.64+0x8] ;  /* 0x0000081004087981 */ /* 0x000f28000c1e1900 */
[----:B------:R-:W5:Y:S04]  /*1b50*/  LDG.E R9, desc[UR16][R4.64+0xc] ;  /* 0x00000c1004097981 */ /* 0x000f68000c1e1900 */
        /* <DEDUP_REMOVED lines=11> */
[----:B------:R-:W5:Y:S01]  /*1c10*/  LDG.E R21, desc[UR16][R4.64+0x3c] ;  /* 0x00003c1004157981 */ /* 0x000f62000c1e1900 */
[----:B------:R-:W-:-:S02]  /*1c20*/  UIMAD UR10, UR4, UR11, UR5 ;  /* 0x0000000b040a72a4 */ /* 0x000fc4000f8e0205 */
[----:B------:R-:W-:Y:S02]  /*1c30*/  UIADD3 UR5, UPT, UPT, UR5, 0x10, URZ ;  /* 0x0000001005057890 */ /* 0x000fe4000fffe0ff */
[----:B------:R-:W-:Y:S02]  /*1c40*/  ULEA UR10, UR10, UR9, 0x2 ;  /* 0x000000090a0a7291 */ /* 0x000fe4000f8e10ff */
[----:B------:R-:W-:-:S07]  /*1c50*/  UISETP.NE.AND UP0, UPT, UR5, UR13, UPT ;  /* 0x0000000d0500728c */ /* 0x000fce000bf05270 */
[----:B--2---:R0:W-:Y:S04]  /*1c60*/  STS [UR10], R22 ;  /* 0x00000016ff007988 */ /* 0x0041e8000800080a */
[----:B---3--:R0:W-:Y:S04]  /*1c70*/  STS [UR10+0x4], R3 ;  /* 0x00000403ff007988 */ /* 0x0081e8000800080a */
[----:B----4-:R0:W-:Y:S04]  /*1c80*/  STS [UR10+0x8], R8 ;  /* 0x00000808ff007988 */ /* 0x0101e8000800080a */
[----:B-----5:R0:W-:Y:S04]  /*1c90*/  STS [UR10+0xc], R9 ;  /* 0x00000c09ff007988 */ /* 0x0201e8000800080a */
[----:B------:R0:W-:Y:S04]  /*1ca0*/  STS [UR10+0x10], R10 ;  /* 0x0000100aff007988 */ /* 0x0001e8000800080a */
        /* <DEDUP_REMOVED lines=10> */
[----:B------:R0:W-:Y:S01]  /*1d50*/  STS [UR10+0x3c], R21 ;  /* 0x00003c15ff007988 */ /* 0x0001e2000800080a */
[----:B------:R-:W-:Y:S05]  /*1d60*/  BRA.U UP0, `(.L_x_31) ;  /* 0xfffffffd00607547 */ /* 0x000fea000b83ffff */
[----:B------:R-:W-:-:S05]  /*1d70*/  UMOV UR5, UR13 ;  /* 0x0000000d00057c82 */ /* 0x000fca0008000000 */
.L_x_30:
[----:B------:R-:W-:-:S09]  /*1d80*/  UISETP.NE.AND UP0, UPT, UR24, URZ, UPT ;  /* 0x000000ff1800728c */ /* 0x000fd2000bf05270 */
[----:B------:R-:W-:Y:S05]  /*1d90*/  BRA.U !UP0, `(.L_x_25) ;  /* 0x00000005081c7547 */ /* 0x000fea000b800000 */
[----:B------:R-:W-:Y:S02]  /*1da0*/  UISETP.GE.U32.AND UP0, UPT, UR25, 0x7, UPT ;  /* 0x000000071900788c */ /* 0x000fe4000bf06070 */
[----:B------:R-:W-:-:S07]  /*1db0*/  UISETP.NE.AND UP1, UPT, UR26, URZ, UPT ;  /* 0x000000ff1a00728c */ /* 0x000fce000bf25270 */
[----:B------:R-:W-:Y:S05]  /*1dc0*/  BRA.U !UP0, `(.L_x_32) ;  /* 0x0000000108687547 */ /* 0x000fea000b800000 */
[C---:B0-----:R-:W-:Y:S01]  /*1dd0*/  IADD3 R3, P0, PT, R0.reuse, UR5, RZ ;  /* 0x0000000500037c10 */ /* 0x041fe2000ff1e0ff */
[----:B------:R-:W-:Y:S01]  /*1de0*/  VIADD R8, R0, UR5 ;  /* 0x0000000500087c36 */ /* 0x000fe20008000000 */
[----:B------:R-:W-:-:S03]  /*1df0*/  MOV R9, 0x4 ;  /* 0x0000000400097802 */ /* 0x000fc60000000f00 */
[----:B------:R-:W-:Y:S01]  /*1e00*/  IMAD.X R10, RZ, RZ, RZ, P0 ;  /* 0x000000ffff0a7224 */ /* 0x000fe200000e06ff */
[----:B-1----:R-:W-:Y:S01]  /*1e10*/  LEA R4, P0, R3, UR6, 0x2 ;  /* 0x0000000603047c11 */ /* 0x002fe2000f8010ff */
[----:B------:R-:W-:-:S03]  /*1e20*/  IMAD.WIDE.U32 R8, R8, R9, UR6 ;  /* 0x0000000608087e25 */ /* 0x000fc6000f8e0009 */
[----:B------:R-:W-:-:S03]  /*1e30*/  LEA.HI.X R5, R3, UR7, R10, 0x2, P0 ;  /* 0x0000000703057c11 */ /* 0x000fc600080f140a */
[----:B------:R-:W2:Y:S04]  /*1e40*/  LDG.E R8, desc[UR16][R8.64] ;  /* 0x0000001008087981 */ /* 0x000ea8000c1e1900 */
[----:B------:R-:W3:Y:S04]  /*1e50*/  LDG.E R3, desc[UR16][R4.64+0x4] ;  /* 0x0000041004037981 */ /* 0x000ee8000c1e1900 */
[----:B------:R-:W4:Y:S04]  /*1e60*/  LDG.E R10, desc[UR16][R4.64+0x8] ;  /* 0x00000810040a7981 */ /* 0x000f28000c1e1900 */
[----:B------:R-:W5:Y:S04]  /*1e70*/  LDG.E R11, desc[UR16][R4.64+0xc] ;  /* 0x00000c10040b7981 */ /* 0x000f68000c1e1900 */
[----:B------:R-:W5:Y:S04]  /*1e80*/  LDG.E R12, desc[UR16][R4.64+0x10] ;  /* 0x00001010040c7981 */ /* 0x000f68000c1e1900 */
[----:B------:R-:W5:Y:S04]  /*1e90*/  LDG.E R13, desc[UR16][R4.64+0x14] ;  /* 0x00001410040d7981 */ /* 0x000f68000c1e1900 */
[----:B------:R-:W5:Y:S04]  /*1ea0*/  LDG.E R14, desc[UR16][R4.64+0x18] ;  /* 0x00001810040e7981 */ /* 0x000f68000c1e1900 */
[----:B------:R-:W5:Y:S01]  /*1eb0*/  LDG.E R15, desc[UR16][R4.64+0x1c] ;  /* 0x00001c10040f7981 */ /* 0x000f62000c1e1900 */
[----:B------:R-:W-:-:S02]  /*1ec0*/  UIMAD UR10, UR4, UR11, UR5 ;  /* 0x0000000b040a72a4 */ /* 0x000fc4000f8e0205 */
[----:B------:R-:W-:Y:S02]  /*1ed0*/  UIADD3 UR5, UPT, UPT, UR5, 0x8, URZ ;  /* 0x0000000805057890 */ /* 0x000fe4000fffe0ff */
[----:B------:R-:W-:-:S09]  /*1ee0*/  ULEA UR10, UR10, UR9, 0x2 ;  /* 0x000000090a0a7291 */ /* 0x000fd2000f8e10ff */
[----:B--2---:R2:W-:Y:S04]  /*1ef0*/  STS [UR10], R8 ;  /* 0x00000008ff007988 */ /* 0x0045e8000800080a */
[----:B---3--:R2:W-:Y:S04]  /*1f00*/  STS [UR10+0x4], R3 ;  /* 0x00000403ff007988 */ /* 0x0085e8000800080a */
[----:B----4-:R2:W-:Y:S04]  /*1f10*/  STS [UR10+0x8], R10 ;  /* 0x0000080aff007988 */ /* 0x0105e8000800080a */
[----:B-----5:R2:W-:Y:S04]  /*1f20*/  STS [UR10+0xc], R11 ;  /* 0x00000c0bff007988 */ /* 0x0205e8000800080a */
[----:B------:R2:W-:Y:S04]  /*1f30*/  STS [UR10+0x10], R12 ;  /* 0x0000100cff007988 */ /* 0x0005e8000800080a */
[----:B------:R2:W-:Y:S04]  /*1f40*/  STS [UR10+0x14], R13 ;  /* 0x0000140dff007988 */ /* 0x0005e8000800080a */
[----:B------:R2:W-:Y:S04]  /*1f50*/  STS [UR10+0x18], R14 ;  /* 0x0000180eff007988 */ /* 0x0005e8000800080a */
[----:B------:R2:W-:Y:S02]  /*1f60*/  STS [UR10+0x1c], R15 ;  /* 0x00001c0fff007988 */ /* 0x0005e4000800080a */
.L_x_32:
[----:B------:R-:W-:Y:S05]  /*1f70*/  BRA.U !UP1, `(.L_x_25) ;  /* 0x0000000109a47547 */ /* 0x000fea000b800000 */
[----:B------:R-:W-:Y:S02]  /*1f80*/  UISETP.GE.U32.AND UP0, UPT, UR27, 0x3, UPT ;  /* 0x000000031b00788c */ /* 0x000fe4000bf06070 */
[----:B------:R-:W-:-:S07]  /*1f90*/  UISETP.NE.AND UP1, UPT, UR14, URZ, UPT ;  /* 0x000000ff0e00728c */ /* 0x000fce000bf25270 */
[----:B------:R-:W-:Y:S05]  /*1fa0*/  BRA.U !UP0, `(.L_x_33) ;  /* 0x0000000108487547 */ /* 0x000fea000b800000 */
[C---:B0-2---:R-:W-:Y:S01]  /*1fb0*/  IADD3 R3, P0, PT, R0.reuse, UR5, RZ ;  /* 0x0000000500037c10 */ /* 0x045fe2000ff1e0ff */
[----:B------:R-:W-:Y:S01]  /*1fc0*/  IMAD.MOV.U32 R5, RZ, RZ, 0x4 ;  /* 0x00000004ff057424 */ /* 0x000fe200078e00ff */
[----:B-1----:R-:W-:Y:S02]  /*1fd0*/  IADD3 R4, PT, PT, R0, UR5, RZ ;  /* 0x0000000500047c10 */ /* 0x002fe4000fffe0ff */
[----:B------:R-:W-:Y:S02]  /*1fe0*/  IADD3.X R10, PT, PT, RZ, RZ, RZ, P0, !PT ;  /* 0x000000ffff0a7210 */ /* 0x000fe400007fe4ff */
[----:B------:R-:W-:Y:S01]  /*1ff0*/  LEA R8, P0, R3, UR6, 0x2 ;  /* 0x0000000603087c11 */ /* 0x000fe2000f8010ff */
[----:B------:R-:W-:-:S03]  /*2000*/  IMAD.WIDE.U32 R4, R4, R5, UR6 ;  /* 0x0000000604047e25 */ /* 0x000fc6000f8e0005 */
[----:B------:R-:W-:-:S03]  /*2010*/  LEA.HI.X R9, R3, UR7, R10, 0x2, P0 ;  /* 0x0000000703097c11 */ /* 0x000fc600080f140a */
[----:B------:R-:W2:Y:S04]  /*2020*/  LDG.E R4, desc[UR16][R4.64] ;  /* 0x0000001004047981 */ /* 0x000ea8000c1e1900 */
[----:B------:R-:W3:Y:S04]  /*2030*/  LDG.E R3, desc[UR16][R8.64+0x4] ;  /* 0x0000041008037981 */ /* 0x000ee8000c1e1900 */
[----:B------:R-:W4:Y:S04]  /*2040*/  LDG.E R10, desc[UR16][R8.64+0x8] ;  /* 0x00000810080a7981 */ /* 0x000f28000c1e1900 */
[----:B------:R-:W5:Y:S01]  /*2050*/  LDG.E R11, desc[UR16][R8.64+0xc] ;  /* 0x00000c10080b7981 */ /* 0x000f62000c1e1900 */
[----:B------:R-:W-:-:S02]  /*2060*/  UIMAD UR10, UR4, UR11, UR5 ;  /* 0x0000000b040a72a4 */ /* 0x000fc4000f8e0205 */
[----:B------:R-:W-:Y:S02]  /*2070*/  UIADD3 UR5, UPT, UPT, UR5, 0x4, URZ ;  /* 0x0000000405057890 */ /* 0x000fe4000fffe0ff */
[----:B------:R-:W-:-:S09]  /*2080*/  ULEA UR10, UR10, UR9, 0x2 ;  /* 0x000000090a0a7291 */ /* 0x000fd2000f8e10ff */
[----:B--2---:R0:W-:Y:S04]  /*2090*/  STS [UR10], R4 ;  /* 0x00000004ff007988 */ /* 0x0041e8000800080a */
[----:B---3--:R0:W-:Y:S04]  /*20a0*/  STS [UR10+0x4], R3 ;  /* 0x00000403ff007988 */ /* 0x0081e8000800080a */
[----:B----4-:R0:W-:Y:S04]  /*20b0*/  STS [UR10+0x8], R10 ;  /* 0x0000080aff007988 */ /* 0x0101e8000800080a */
[----:B-----5:R0:W-:Y:S02]  /*20c0*/  STS [UR10+0xc], R11 ;  /* 0x00000c0bff007988 */ /* 0x0201e4000800080a */
.L_x_33:
[----:B------:R-:W-:Y:S05]  /*20d0*/  BRA.U !UP1, `(.L_x_25) ;  /* 0x00000001094c7547 */ /* 0x000fea000b800000 */
[----:B------:R-:W-:Y:S02]  /*20e0*/  HFMA2 R5, -RZ, RZ, 0, 2.384185791015625e-07 ;  /* 0x00000004ff057431 */ /* 0x000fe400000001ff */
[----:B01----:R-:W-:-:S04]  /*20f0*/  VIADD R4, R0, UR5 ;  /* 0x0000000500047c36 */ /* 0x003fc80008000000 */
[----:B------:R-:W-:-:S06]  /*2100*/  IMAD.WIDE.U32 R4, R4, R5, UR6 ;  /* 0x0000000604047e25 */ /* 0x000fcc000f8e0005 */
[----:B------:R-:W3:Y:S01]  /*2110*/  LDG.E R4, desc[UR16][R4.64] ;  /* 0x0000001004047981 */ /* 0x000ee2000c1e1900 */
[----:B------:R-:W-:Y:S02]  /*2120*/  UIMAD UR10, UR4, UR11, UR5 ;  /* 0x0000000b040a72a4 */ /* 0x000fe4000f8e0205 */
[----:B------:R-:W-:Y:S02]  /*2130*/  UISETP.NE.AND UP0, UPT, UR14, 0x1, UPT ;  /* 0x000000010e00788c */ /* 0x000fe4000bf05270 */
[----:B------:R-:W-:-:S09]  /*2140*/  ULEA UR10, UR10, UR9, 0x2 ;  /* 0x000000090a0a7291 */ /* 0x000fd2000f8e10ff */
[----:B---3--:R3:W-:Y:S01]  /*2150*/  STS [UR10], R4 ;  /* 0x00000004ff007988 */ /* 0x0087e2000800080a */
[----:B------:R-:W-:Y:S05]  /*2160*/  BRA.U !UP0, `(.L_x_25) ;  /* 0x0000000108287547 */ /* 0x000fea000b800000 */
[----:B------:R-:W-:Y:S01]  /*2170*/  UISETP.NE.AND UP0, UPT, UR14, 0x2, UPT ;  /* 0x000000020e00788c */ /* 0x000fe2000bf05270 */
[----:B------:R-:W-:-:S05]  /*2180*/  IADD3 R0, P0, PT, R0, UR5, RZ ;  /* 0x0000000500007c10 */ /* 0x000fca000ff1e0ff */
[----:B------:R-:W-:Y:S01]  /*2190*/  PLOP3.LUT P1, PT, PT, PT, UP0, 0x80, 0x8 ;  /* 0x000000000008781c */ /* 0x000fe20003f2f008 */
[----:B--2---:R-:W-:Y:S01]  /*21a0*/  IMAD.X R3, RZ, RZ, RZ, P0 ;  /* 0x000000ffff037224 */ /* 0x004fe200000e06ff */
[----:B---3--:R-:W-:-:S04]  /*21b0*/  LEA R4, P0, R0, UR6, 0x2 ;  /* 0x0000000600047c11 */ /* 0x008fc8000f8010ff */
[----:B------:R-:W-:-:S05]  /*21c0*/  LEA.HI.X R5, R0, UR7, R3, 0x2, P0 ;  /* 0x0000000700057c11 */ /* 0x000fca00080f1403 */
[----:B------:R-:W2:Y:S04]  /*21d0*/  LDG.E R3, desc[UR16][R4.64+0x4] ;  /* 0x0000041004037981 */ /* 0x000ea8000c1e1900 */
[----:B------:R-:W3:Y:S04]  /*21e0*/  @P1 LDG.E R0, desc[UR16][R4.64+0x8] ;  /* 0x0000081004001981 */ /* 0x000ee8000c1e1900 */
[----:B--2---:R4:W-:Y:S04]  /*21f0*/  STS [UR10+0x4], R3 ;  /* 0x00000403ff007988 */ /* 0x0049e8000800080a */
[----:B---3--:R4:W-:Y:S02]  /*2200*/  @P1 STS [UR10+0x8], R0 ;  /* 0x00000800ff001988 */ /* 0x0089e4000800080a */
.L_x_25:
[----:B------:R-:W-:Y:S05]  /*2210*/  BSYNC.RECONVERGENT B0 ;  /* 0x0000000000007941 */ /* 0x000fea0003800200 */
.L_x_24:
[----:B------:R-:W5:Y:S01]  /*2220*/  LDCU UR15, c[0x0][0x3b4] ;  /* 0x00007680ff0f77ac */ /* 0x000f620008000800 */
[----:B------:R-:W-:-:S04]  /*2230*/  UIADD3 UR5, UPT, UPT, UR4, 0x1, URZ ;  /* 0x0000000104057890 */ /* 0x000fc8000fffe0ff */
[----:B-----5:R-:W-:Y:S01]  /*2240*/  UISETP.NE.AND UP0, UPT, UR5, UR15, UPT ;  /* 0x0000000f0500728c */ /* 0x020fe2000bf05270 */
[----:B------:R-:W-:Y:S08]  /*2250*/  BAR.SYNC.DEFER_BLOCKING 0x0 ;  /* 0x0000000000007b1d */ /* 0x000ff00000010000 */
[----:B------:R-:W-:Y:S05]  /*2260*/  BRA.U UP0, `(.L_x_34) ;  /* 0xffffffe100207547 */ /* 0x000fea000b83ffff */
.L_x_0:
[----:B------:R-:W5:Y:S01]  /*2270*/  LDCU UR11, c[0x0][0x3b8] ;  /* 0x00007700ff0b77ac */ /* 0x000f620008000800 */
[----:B------:R-:W1:Y:S01]  /*2280*/  LDCU.64 UR4, c[0x0][0x390] ;  /* 0x00007200ff0477ac */ /* 0x000e620008000a00 */
[----:B------:R-:W-:-:S04]  /*2290*/  ULEA UR10, UR18, UR9, 0x2 ;  /* 0x00000009120a7291 */ /* 0x000fc8000f8e10ff */
[----:B------:R-:W-:Y:S02]  /*22a0*/  ULEA UR14, UR18, UR10, 0x2 ;  /* 0x0000000a120e7291 */ /* 0x000fe4000f8e10ff */
[----:B-----5:R-:W-:-:S04]  /*22b0*/  UISETP.GE.AND UP0, UPT, UR11, 0x1, UPT ;  /* 0x000000010b00788c */ /* 0x020fc8000bf06270 */
[----:B0-2---:R-:W-:Y:S01]  /*22c0*/  LEA R11, R2, UR14, 0x2 ;  /* 0x0000000e020b7c11 */ /* 0x005fe2000f8e10ff */
[----:B-1----:R-:W-:Y:S01]  /*22d0*/  UIMAD.WIDE UR8, UR8, 0x4, UR4 ;  /* 0x00000004080878a5 */ /* 0x002fe2000f8e0204 */
[----:B------:R-:W-:Y:S06]  /*22e0*/  BAR.SYNC.DEFER_BLOCKING 0x0 ;  /* 0x0000000000007b1d */ /* 0x000fec0000010000 */
[----:B------:R-:W-:Y:S05]  /*22f0*/  BRA.U !UP0, `(.L_x_35) ;  /* 0x0000003d08d47547 */ /* 0x000fea000b800000 */
[----:B----4-:R-:W0:Y:S01]  /*2300*/  I2F.U32.RP R0, UR22 ;  /* 0x0000001600007d06 */ /* 0x010e220008209000 */
[----:B------:R-:W1:Y:S01]  /*2310*/  LDCU UR4, c[0x0][0x3ac] ;  /* 0x00007580ff0477ac */ /* 0x000e620008000800 */
[----:B------:R-:W-:Y:S02]  /*2320*/  IADD3 R10, PT, PT, R2, UR22, RZ ;  /* 0x00000016020a7c10 */ /* 0x000fe4000fffe0ff */
[----:B------:R-:W-:Y:S01]  /*2330*/  ISETP.NE.U32.AND P2, PT, RZ, UR22, PT ;  /* 0x00000016ff007c0c */ /* 0x000fe2000bf45070 */
[----:B------:R-:W-:Y:S02]  /*2340*/  ULOP3.LUT UR11, UR15, 0x7ffffffc, URZ, 0xc0, !UPT ;  /* 0x7ffffffc0f0b7892 */ /* 0x000fe4000f8ec0ff */
[C---:B------:R-:W-:Y:S01]  /*2350*/  VIADD R8, R10.reuse, UR22 ;  /* 0x000000160a087c36 */ /* 0x040fe20008000000 */
[----:B0-----:R-:W3:Y:S01]  /*2360*/  MUFU.RCP R0, R0 ;  /* 0x0000000000007308 */ /* 0x001ee20000001000 */
[C---:B-1----:R-:W-:Y:S02]  /*2370*/  ISETP.GE.AND P0, PT, R10.reuse, UR4, PT ;  /* 0x000000040a007c0c */ /* 0x042fe4000bf06270 */
[----:B------:R-:W-:Y:S01]  /*2380*/  VIMNMX R3, PT, PT, R10, UR4, !PT ;  /* 0x000000040a037c48 */ /* 0x000fe2000ffe0100 */
[----:B------:R-:W0:Y:S01]  /*2390*/  LDCU UR4, c[0x0][0x3b0] ;  /* 0x00007600ff0477ac */ /* 0x000e220008000800 */
[----:B------:R-:W-:-:S04]  /*23a0*/  SEL R9, RZ, 0x1, P0 ;  /* 0x00000001ff097807 */ /* 0x000fc80000000000 */
[----:B------:R-:W-:Y:S02]  /*23b0*/  IADD3 R3, PT, PT, R3, -R10, -R9 ;  /* 0x8000000a03037210 */ /* 0x000fe40007ffe809 */
[----:B---3--:R-:W-:-:S04]  /*23c0*/  IADD3 R4, PT, PT, R0, 0xffffffe, RZ ;  /* 0x0ffffffe00047810 */ /* 0x008fc80007ffe0ff */
[----:B------:R1:W2:Y:S01]  /*23d0*/  F2I.FTZ.U32.TRUNC.NTZ R5, R4 ;  /* 0x0000000400057305 */ /* 0x0002a2000021f000 */
[----:B0-----:R-:W-:Y:S02]  /*23e0*/  ULOP3.LUT UR23, UR4, 0xf, URZ, 0xc0, !UPT ;  /* 0x0000000f04177892 */ /* 0x001fe4000f8ec0ff */
[----:B------:R-:W-:Y:S02]  /*23f0*/  ULOP3.LUT UR25, UR4, 0x7, URZ, 0xc0, !UPT ;  /* 0x0000000704197892 */ /* 0x000fe4000f8ec0ff */
[----:B------:R-:W-:Y:S01]  /*2400*/  UIADD3 UR15, UPT, UPT, UR4, -0x1, URZ ;  /* 0xffffffff040f7890 */ /* 0x000fe2000fffe0ff */
[----:B-1----:R-:W-:Y:S01]  /*2410*/  IMAD.MOV.U32 R4, RZ, RZ, RZ ;  /* 0x000000ffff047224 */ /* 0x002fe200078e00ff */
[----:B------:R-:W-:Y:S02]  /*2420*/  ULOP3.LUT UR27, UR4, 0x7ffffff0, URZ, 0xc0, !UPT ;  /* 0x7ffffff0041b7892 */ /* 0x000fe4000f8ec0ff */
[----:B------:R-:W-:Y:S02]  /*2430*/  ULOP3.LUT UR12, UR4, 0x3, URZ, 0xc0, !UPT ;  /* 0x00000003040c7892 */ /* 0x000fe4000f8ec0ff */
[----:B------:R-:W-:Y:S01]  /*2440*/  UIADD3 UR24, UPT, UPT, UR23, -0x1, URZ ;  /* 0xffffffff17187890 */ /* 0x000fe2000fffe0ff */
[----:B--2---:R-:W-:Y:S01]  /*2450*/  IMAD.MOV R7, RZ, RZ, -R5 ;  /* 0x000000ffff077224 */ /* 0x004fe200078e0a05 */
[----:B------:R-:W-:Y:S01]  /*2460*/  UIADD3 UR26, UPT, UPT, UR25, -0x1, URZ ;  /* 0xffffffff191a7890 */ /* 0x000fe2000fffe0ff */
[----:B------:R-:W-:-:S02]  /*2470*/  UMOV UR4, URZ ;  /* 0x000000ff00047c82 */ /* 0x000fc40008000000 */
[----:B------:R-:W-:-:S04]  /*2480*/  IMAD R7, R7, UR22, RZ ;  /* 0x0000001607077c24 */ /* 0x000fc8000f8e02ff */
[----:B------:R-:W-:Y:S01]  /*2490*/  IMAD.HI.U32 R0, R5, R7, R4 ;  /* 0x0000000705007227 */ /* 0x000fe200078e0004 */
[----:B------:R-:W-:Y:S02]  /*24a0*/  MOV R5, 0x4 ;  /* 0x0000000400057802 */ /* 0x000fe40000000f00 */
[----:B------:R-:W-:-:S03]  /*24b0*/  MOV R7, UR22 ;  /* 0x0000001600077c02 */ /* 0x000fc60008000f00 */
[----:B------:R-:W-:-:S05]  /*24c0*/  IMAD.HI.U32 R0, R0, R3, RZ ;  /* 0x0000000300007227 */ /* 0x000fca00078e00ff */
[----:B------:R-:W-:-:S05]  /*24d0*/  IADD3 R4, PT, PT, -R0, RZ, RZ ;  /* 0x000000ff00047210 */ /* 0x000fca0007ffe1ff */
[----:B------:R-:W-:Y:S02]  /*24e0*/  IMAD R3, R4, UR22, R3 ;  /* 0x0000001604037c24 */ /* 0x000fe4000f8e0203 */
[----:B------:R-:W-:-:S03]  /*24f0*/  IMAD.WIDE.U32 R4, R2, R5, UR8 ;  /* 0x0000000802047e25 */ /* 0x000fc6000f8e0005 */
[----:B------:R-:W-:Y:S01]  /*2500*/  ISETP.GE.U32.AND P0, PT, R3, UR22, PT ;  /* 0x0000001603007c0c */ /* 0x000fe2000bf06070 */
[----:B------:R-:W-:-:S12]  /*2510*/  IMAD.WIDE R6, R7, 0x4, R4 ;  /* 0x0000000407067825 */ /* 0x000fd800078e0204 */
[----:B------:R-:W-:Y:S02]  /*2520*/  @P0 VIADD R3, R3, -UR22 ;  /* 0x8000001603030c36 */ /* 0x000fe40008000000 */
[----:B------:R-:W-:-:S03]  /*2530*/  @P0 VIADD R0, R0, 0x1 ;  /* 0x0000000100000836 */ /* 0x000fc60000000000 */
[----:B------:R-:W-:-:S13]  /*2540*/  ISETP.GE.U32.AND P1, PT, R3, UR22, PT ;  /* 0x0000001603007c0c */ /* 0x000fda000bf26070 */
[----:B------:R-:W-:Y:S01]  /*2550*/  @P1 VIADD R0, R0, 0x1 ;  /* 0x0000000100001836 */ /* 0x000fe20000000000 */
[----:B------:R-:W-:-:S04]  /*2560*/  @!P2 LOP3.LUT R0, RZ, UR22, RZ, 0x33, !PT ;  /* 0x00000016ff00ac12 */ /* 0x000fc8000f8e33ff */
[----:B------:R-:W-:-:S07]  /*2570*/  IADD3 R9, PT, PT, R9, R0, RZ ;  /* 0x0000000009097210 */ /* 0x000fce0007ffe0ff */
.L_x_195:
[----:B0-----:R-:W0:Y:S01]  /*2580*/  LDCU UR28, c[0x0][0x3b4] ;  /* 0x00007680ff1c77ac */ /* 0x001e220008000800 */
[----:B------:R-:W-:Y:S01]  /*2590*/  ISETP.GE.AND P1, PT, R2, UR18, PT ;  /* 0x0000001202007c0c */ /* 0x000fe2000bf26270 */
[----:B-1----:R-:W1:Y:S01]  /*25a0*/  LDCU UR29, c[0x0][0x3ac] ;  /* 0x00007580ff1d77ac */ /* 0x002e620008000800 */
[----:B--2---:R-:W2:Y:S01]  /*25b0*/  LDCU UR5, c[0x0][0x3b8] ;  /* 0x00007700ff0577ac */ /* 0x004ea20008000800 */
[----:B------:R-:W-:-:S10]  /*25c0*/  UIADD3 UR4, UPT, UPT, UR4, 0x1, URZ ;  /* 0x0000000104047890 */ /* 0x000fd4000fffe0ff */
[C---:B------:R-:W-:Y:S02]  /*25d0*/  @!P1 LEA R0, R2.reuse, UR10, 0x2 ;  /* 0x0000000a02009c11 */ /* 0x040fe4000f8e10ff */
[----:B0-----:R-:W-:-:S03]  /*25e0*/  ISETP.GE.AND P0, PT, R2, UR28, PT ;  /* 0x0000001c02007c0c */ /* 0x001fc6000bf06270 */
[----:B------:R0:W-:Y:S01]  /*25f0*/  @!P1 STS [R0], RZ ;  /* 0x000000ff00009388 */ /* 0x0001e20000000800 */
[----:B--2---:R-:W-:-:S09]  /*2600*/  UISETP.NE.AND UP0, UPT, UR4, UR5, UPT ;  /* 0x000000050400728c */ /* 0x004fd2000bf05270 */
[----:B------:R0:W-:Y:S01]  /*2610*/  @!P0 STS [R11], RZ ;  /* 0x000000ff0b008388 */ /* 0x0001e20000000800 */
[----:B------:R-:W-:Y:S01]  /*2620*/  BAR.SYNC.DEFER_BLOCKING 0x0 ;  /* 0x0000000000007b1d */ /* 0x000fe20000010000 */
[----:B-1----:R-:W-:-:S13]  /*2630*/  ISETP.GE.AND P0, PT, R2, UR29, PT ;  /* 0x0000001d02007c0c */ /* 0x002fda000bf06270 */
[----:B0-----:R-:W-:Y:S05]  /*2640*/  @P0 BRA `(.L_x_36) ;  /* 0x00000038001c0947 */ /* 0x001fea0003800000 */
[----:B------:R-:W-:-:S09]  /*2650*/  UISETP.GE.AND UP1, UPT, UR28, 0x1, UPT ;  /* 0x000000011c00788c */ /* 0x000fd2000bf26270 */
[----:B------:R-:W-:Y:S05]  /*2660*/  BRA.U !UP1, `(.L_x_37) ;  /* 0x0000002109dc7547 */ /* 0x000fea000b800000 */
[----:B------:R-:W0:Y:S02]  /*2670*/  LDCU UR5, c[0x0][0x3b0] ;  /* 0x00007600ff0577ac */ /* 0x000e240008000800 */
[----:B0-----:R-:W-:-:S09]  /*2680*/  UISETP.GT.AND UP1, UPT, UR5, URZ, UPT ;  /* 0x000000ff0500728c */ /* 0x001fd2000bf24270 */
[----:B------:R-:W-:Y:S05]  /*2690*/  BRA.U UP1, `(.L_x_38) ;  /* 0x0000000101f47547 */ /* 0x000fea000b800000 */
[----:B------:R-:W-:-:S07]  /*26a0*/  MOV R0, R2 ;  /* 0x0000000200007202 */ /* 0x000fce0000000f00 */
.L_x_44:
[----:B------:R-:W-:Y:S05]  /*26b0*/  YIELD ;  /* 0x0000000000007946 */ /* 0x000fea0003800000 */
[----:B------:R-:W0:Y:S01]  /*26c0*/  LDCU UR5, c[0x0][0x3b4] ;  /* 0x00007680ff0577ac */ /* 0x000e220008000800 */
[----:B------:R-:W-:Y:S01]  /*26d0*/  IMAD.MOV.U32 R3, RZ, RZ, RZ ;  /* 0x000000ffff037224 */ /* 0x000fe200078e00ff */
[----:B0-----:R-:W-:-:S09]  /*26e0*/  UISETP.GE.U32.AND UP1, UPT, UR5, 0x4, UPT ;  /* 0x000000040500788c */ /* 0x001fd2000bf26070 */
[----:B------:R-:W-:Y:S05]  /*26f0*/  BRA.U !UP1, `(.L_x_39) ;  /* 0x0000000109b47547 */ /* 0x000fea000b800000 */
[----:B------:R-:W-:Y:S01]  /*2700*/  UISETP.GT.AND UP1, UPT, UR11, URZ, UPT ;  /* 0x000000ff0b00728c */ /* 0x000fe2000bf24270 */
[----:B------:R-:W-:Y:S02]  /*2710*/  HFMA2 R12, -RZ, RZ, 32.65625, 4.5359134674072265625e-05 ;  /* 0x501502f9ff0c7431 */ /* 0x000fe400000001ff */
[----:B------:R-:W-:Y:S01]  /*2720*/  IMAD.MOV.U32 R14, RZ, RZ, RZ ;  /* 0x000000ffff0e7224 */ /* 0x000fe200078e00ff */
[----:B------:R-:W-:-:S05]  /*2730*/  MOV R3, RZ ;  /* 0x000000ff00037202 */ /* 0x000fca0000000f00 */
[----:B------:R-:W-:Y:S05]  /*2740*/  BRA.U !UP1, `(.L_x_40) ;  /* 0x0000000109887547 */ /* 0x000fea000b800000 */
[----:B------:R-:W-:Y:S02]  /*2750*/  IADD3 R13, PT, PT, -R14, UR11, RZ ;  /* 0x0000000b0e0d7c10 */ /* 0x000fe4000fffe1ff */
[----:B------:R-:W-:Y:S02]  /*2760*/  PLOP3.LUT P0, PT, PT, PT, PT, 0x80, 0x8 ;  /* 0x000000000008781c */ /* 0x000fe40003f0f070 */
[----:B------:R-:W-:-:S13]  /*2770*/  ISETP.GT.AND P2, PT, R13, 0xc, PT ;  /* 0x0000000c0d00780c */ /* 0x000fda0003f44270 */
[----:B------:R-:W-:Y:S05]  /*2780*/  @!P2 BRA `(.L_x_41) ;  /* 0x000000000044a947 */ /* 0x000fea0003800000 */
[----:B------:R-:W-:Y:S01]  /*2790*/  PLOP3.LUT P0, PT, PT, PT, PT, 0x8, 0x80 ;  /* 0x000000000080781c */ /* 0x000fe20003f0e170 */
[----:B------:R-:W-:-:S12]  /*27a0*/  UIADD3 UR5, UPT, UPT, UR11, -0xc, URZ ;  /* 0xfffffff40b057890 */ /* 0x000fd8000fffe0ff */
.L_x_42:
[----:B------:R-:W-:-:S04]  /*27b0*/  FSETP.GT.AND P3, PT, R12, RZ, PT ;  /* 0x000000ff0c00720b */ /* 0x000fc80003f64000 */
[----:B------:R-:W-:Y:S02]  /*27c0*/  FSEL R12, R12, RZ, !P3 ;  /* 0x000000ff0c0c7208 */ /* 0x000fe40005800000 */
[----:B------:R-:W-:Y:S02]  /*27d0*/  SEL R3, R14, R3, P3 ;  /* 0x000000030e037207 */ /* 0x000fe40001800000 */
[----:B------:R-:W-:-:S04]  /*27e0*/  FSETP.GT.AND P4, PT, R12, RZ, PT ;  /* 0x000000ff0c00720b */ /* 0x000fc80003f84000 */
[----:B------:R-:W-:-:S04]  /*27f0*/  FSEL R12, R12, RZ, !P4 ;  /* 0x000000ff0c0c7208 */ /* 0x000fc80006000000 */
[----:B------:R-:W-:-:S04]  /*2800*/  FSETP.GT.AND P5, PT, R12, RZ, PT ;  /* 0x000000ff0c00720b */ /* 0x000fc80003fa4000 */
[----:B------:R-:W-:Y:S01]  /*2810*/  FSEL R12, R12, RZ, !P5 ;  /* 0x000000ff0c0c7208 */ /* 0x000fe20006800000 */
[----:B------:R-:W-:-:S03]  /*2820*/  @P4 VIADD R3, R14, 0x4 ;  /* 0x000000040e034836 */ /* 0x000fc60000000000 */
[----:B------:R-:W-:-:S04]  /*2830*/  FSETP.GT.AND P2, PT, R12, RZ, PT ;  /* 0x000000ff0c00720b */ /* 0x000fc80003f44000 */
[----:B------:R-:W-:Y:S02]  /*2840*/  FSEL R12, R12, RZ, !P2 ;  /* 0x000000ff0c0c7208 */ /* 0x000fe40005000000 */
[----:B------:R-:W-:-:S07]  /*2850*/  @P5 IADD3 R3, PT, PT, R14, 0x8, RZ ;  /* 0x000000080e035810 */ /* 0x000fce0007ffe0ff */
[C---:B------:R-:W-:Y:S01]  /*2860*/  @P2 VIADD R3, R14.reuse, 0xc ;  /* 0x0000000c0e032836 */ /* 0x040fe20000000000 */
[----:B------:R-:W-:-:S04]  /*2870*/  IADD3 R14, PT, PT, R14, 0x10, RZ ;  /* 0x000000100e0e7810 */ /* 0x000fc80007ffe0ff */
[----:B------:R-:W-:-:S13]  /*2880*/  ISETP.GE.AND P3, PT, R14, UR5, PT ;  /* 0x000000050e007c0c */ /* 0x000fda000bf66270 */
[----:B------:R-:W-:Y:S05]  /*2890*/  @!P3 BRA `(.L_x_42) ;  /* 0xfffffffc00c4b947 */ /* 0x000fea000383ffff */
.L_x_41:
[----:B------:R-:W-:-:S04]  /*28a0*/  IADD3 R13, PT, PT, -R14, UR11, RZ ;  /* 0x0000000b0e0d7c10 */ /* 0x000fc8000fffe1ff */
[----:B------:R-:W-:-:S13]  /*28b0*/  ISETP.GT.AND P2, PT, R13, 0x4, PT ;  /* 0x000000040d00780c */ /* 0x000fda0003f44270 */
[----:B------:R-:W-:Y:S05]  /*28c0*/  @!P2 BRA `(.L_x_43) ;  /* 0x000000000020a947 */ /* 0x000fea0003800000 */
[C---:B------:R-:W-:Y:S02]  /*28d0*/  FSETP.GT.AND P2, PT, R12.reuse, RZ, PT ;  /* 0x000000ff0c00720b */ /* 0x040fe40003f44000 */
[----:B------:R-:W-:Y:S02]  /*28e0*/  PLOP3.LUT P0, PT, PT, PT, PT, 0x8, 0x80 ;  /* 0x000000000080781c */ /* 0x000fe40003f0e170 */
[----:B------:R-:W-:Y:S02]  /*28f0*/  FSEL R12, R12, RZ, !P2 ;  /* 0x000000ff0c0c7208 */ /* 0x000fe40005000000 */
[----:B------:R-:W-:Y:S02]  /*2900*/  SEL R3, R14, R3, P2 ;  /* 0x000000030e037207 */ /* 0x000fe40001000000 */
[----:B------:R-:W-:-:S04]  /*2910*/  FSETP.GT.AND P3, PT, R12, RZ, PT ;  /* 0x000000ff0c00720b */ /* 0x000fc80003f64000 */
[----:B------:R-:W-:-:S09]  /*2920*/  FSEL R12, R12, RZ, !P3 ;  /* 0x000000ff0c0c7208 */ /* 0x000fd20005800000 */
[C---:B------:R-:W-:Y:S01]  /*2930*/  @P3 VIADD R3, R14.reuse, 0x4 ;  /* 0x000000040e033836 */ /* 0x040fe20000000000 */
[----:B------:R-:W-:-:S07]  /*2940*/  IADD3 R14, PT, PT, R14, 0x8, RZ ;  /* 0x000000080e0e7810 */ /* 0x000fce0007ffe0ff */
.L_x_43:
[----:B------:R-:W-:-:S13]  /*2950*/  ISETP.NE.OR P0, PT, R14, UR11, P0 ;  /* 0x0000000b0e007c0c */ /* 0x000fda0008705670 */
[----:B------:R-:W-:Y:S05]  /*2960*/  @!P0 BRA `(.L_x_39) ;  /* 0x0000000000188947 */ /* 0x000fea0003800000 */
.L_x_40:
[----:B------:R-:W-:-:S04]  /*2970*/  FSETP.GT.AND P2, PT, R12, RZ, PT ;  /* 0x000000ff0c00720b */ /* 0x000fc80003f44000 */
[C---:B------:R-:W-:Y:S01]  /*2980*/  SEL R3, R14.reuse, R3, P2 ;  /* 0x000000030e037207 */ /* 0x040fe20001000000 */
[----:B------:R-:W-:Y:S01]  /*2990*/  VIADD R14, R14, 0x4 ;  /* 0x000000040e0e7836 */ /* 0x000fe20000000000 */
[----:B------:R-:W-:-:S04]  /*29a0*/  FSEL R12, R12, RZ, !P2 ;  /* 0x000000ff0c0c7208 */ /* 0x000fc80005000000 */
[----:B------:R-:W-:-:S13]  /*29b0*/  ISETP.NE.AND P0, PT, R14, UR11, PT ;  /* 0x0000000b0e007c0c */ /* 0x000fda000bf05270 */
[----:B------:R-:W-:Y:S05]  /*29c0*/  @P0 BRA `(.L_x_40) ;  /* 0xfffffffc00e80947 */ /* 0x000fea000383ffff */
.L_x_39:
[----:B------:R-:W-:Y:S01]  /*29d0*/  HFMA2 R13, -RZ, RZ, 0, 2.384185791015625e-07 ;  /* 0x00000004ff0d7431 */ /* 0x000fe200000001ff */
[----:B------:R-:W0:Y:S01]  /*29e0*/  LDCU UR5, c[0x0][0x3ac] ;  /* 0x00007580ff0577ac */ /* 0x000e220008000800 */
[----:B------:R-:W-:-:S05]  /*29f0*/  LEA R14, R3, UR14, 0x2 ;  /* 0x0000000e030e7c11 */ /* 0x000fca000f8e10ff */
[----:B------:R1:W-:Y:S01]  /*2a00*/  ATOMS.POPC.INC.32 RZ, [R14+URZ] ;  /* 0x000000000eff7f8c */ /* 0x0003e2000d8000ff */
[----:B------:R-:W-:-:S04]  /*2a10*/  IMAD.WIDE.U32 R12, R0, R13, UR8 ;  /* 0x00000008000c7e25 */ /* 0x000fc8000f8e000d */
[----:B------:R-:W-:Y:S01]  /*2a20*/  VIADD R0, R0, UR22 ;  /* 0x0000001600007c36 */ /* 0x000fe20008000000 */
[----:B------:R1:W-:Y:S04]  /*2a30*/  STG.E desc[UR16][R12.64], R3 ;  /* 0x000000030c007986 */ /* 0x0003e8000c101910 */
[----:B0-----:R-:W-:-:S13]  /*2a40*/  ISETP.GE.AND P0, PT, R0, UR5, PT ;  /* 0x0000000500007c0c */ /* 0x001fda000bf06270 */
[----:B-1----:R-:W-:Y:S05]  /*2a50*/  @!P0 BRA `(.L_x_44) ;  /* 0xfffffffc00148947 */ /* 0x002fea000383ffff */
[----:B------:R-:W-:Y:S05]  /*2a60*/  BRA `(.L_x_36) ;  /* 0x0000003400147947 */ /* 0x000fea0003800000 */
.L_x_38:
[----:B------:R-:W-:-:S07]  /*2a70*/  MOV R0, R2 ;  /* 0x0000000200007202 */ /* 0x000fce0000000f00 */
.L_x_118:
[----:B------:R-:W-:Y:S05]  /*2a80*/  YIELD ;  /* 0x0000000000007946 */ /* 0x000fea0003800000 */
[----:B0-----:R-:W0:Y:S01]  /*2a90*/  LDCU UR5, c[0x0][0x3b0] ;  /* 0x00007600ff0577ac */ /* 0x001e220008000800 */
[----:B------:R-:W-:Y:S01]  /*2aa0*/  IMAD.MOV.U32 R3, RZ, RZ, 0x501502f9 ;  /* 0x501502f9ff037424 */ /* 0x000fe200078e00ff */
[----:B------:R-:W-:Y:S01]  /*2ab0*/  CS2R R16, SRZ ;  /* 0x0000000000107805 */ /* 0x000fe2000001ff00 */
[----:B0-----:R-:W-:-:S07]  /*2ac0*/  IMAD R18, R0, UR5, RZ ;  /* 0x0000000500127c24 */ /* 0x001fce000f8e02ff */
.L_x_50:
[----:B------:R-:W-:Y:S01]  /*2ad0*/  UISETP.GE.U32.AND UP1, UPT, UR15, 0xf, UPT ;  /* 0x0000000f0f00788c */ /* 0x000fe2000bf26070 */
[----:B------:R-:W-:Y:S02]  /*2ae0*/  HFMA2 R20, -RZ, RZ, 0, 0 ;  /* 0x00000000ff147431 */ /* 0x000fe400000001ff */
[----:B------:R-:W-:-:S06]  /*2af0*/  IMAD.MOV.U32 R19, RZ, RZ, RZ ;  /* 0x000000ffff137224 */ /* 0x000fcc00078e00ff */
[----:B------:R-:W-:Y:S05]  /*2b00*/  BRA.U !UP1, `(.L_x_45) ;  /* 0x0000000509407547 */ /* 0x000fea000b800000 */
[----:B------:R-:W0:Y:S01]  /*2b10*/  S2UR UR13, SR_CgaCtaId ;  /* 0x00000000000d79c3 */ /* 0x000e220000008800 */
[----:B------:R-:W-:Y:S01]  /*2b20*/  UMOV UR5, 0x400 ;  /* 0x0000040000057882 */ /* 0x000fe20000000000 */
[----:B------:R-:W-:Y:S01]  /*2b30*/  MOV R20, RZ ;  /* 0x000000ff00147202 */ /* 0x000fe20000000f00 */
[----:B------:R-:W-:-:S04]  /*2b40*/  UIADD3 UR5, UPT, UPT, UR5, 0x2010, URZ ;  /* 0x0000201005057890 */ /* 0x000fc8000fffe0ff */
[----:B0-----:R-:W-:-:S03]  /*2b50*/  ULEA UR13, UR13, UR5, 0x18 ;  /* 0x000000050d0d7291 */ /* 0x001fc6000f8ec0ff */
[----:B------:R-:W-:-:S09]  /*2b60*/  UMOV UR5, URZ ;  /* 0x000000ff00057c82 */ /* 0x000fd20008000000 */
.L_x_46:
[----:B------:R-:W-:Y:S01]  /*2b70*/  MOV R13, 0x4 ;  /* 0x00000004000d7802 */ /* 0x000fe20000000f00 */
[----:B------:R-:W-:Y:S01]  /*2b80*/  VIADD R12, R18, UR5 ;  /* 0x00000005120c7c36 */ /* 0x000fe20008000000 */
[----:B------:R-:W0:Y:S03]  /*2b90*/  LDC R19, c[0x0][0x3b0] ;  /* 0x0000ec00ff137b82 */ /* 0x000e260000000800 */
[----:B------:R-:W-:-:S05]  /*2ba0*/  IMAD.WIDE.U32 R12, R12, R13, UR6 ;  /* 0x000000060c0c7e25 */ /* 0x000fca000f8e000d */
[----:B------:R-:W2:Y:S04]  /*2bb0*/  LDG.E R15, desc[UR16][R12.64] ;  /* 0x000000100c0f7981 */ /* 0x000ea8000c1e1900 */
[----:B------:R-:W3:Y:S04]  /*2bc0*/  LDG.E R25, desc[UR16][R12.64+0x4] ;  /* 0x000004100c197981 */ /* 0x000ee8000c1e1900 */
[----:B------:R-:W4:Y:S04]  /*2bd0*/  LDG.E R24, desc[UR16][R12.64+0x8] ;  /* 0x000008100c187981 */ /* 0x000f28000c1e1900 */
[----:B------:R-:W5:Y:S04]  /*2be0*/  LDG.E R23, desc[UR16][R12.64+0xc] ;  /* 0x00000c100c177981 */ /* 0x000f68000c1e1900 */
[----:B------:R-:W5:Y:S01]  /*2bf0*/  LDG.E R22, desc[UR16][R12.64+0x10] ;  /* 0x000010100c167981 */ /* 0x000f62000c1e1900 */
[----:B0-----:R-:W-:-:S03]  /*2c00*/  IMAD R14, R16, R19, UR5 ;  /* 0x00000005100e7e24 */ /* 0x001fc6000f8e0213 */
[----:B------:R-:W5:Y:S02]  /*2c10*/  LDG.E R21, desc[UR16][R12.64+0x14] ;  /* 0x000014100c157981 */ /* 0x000f64000c1e1900 */
[----:B------:R-:W-:Y:S02]  /*2c20*/  LEA R14, R14, UR13, 0x2 ;  /* 0x0000000d0e0e7c11 */ /* 0x000fe4000f8e10ff */
[----:B------:R-:W5:Y:S04]  /*2c30*/  LDG.E R19, desc[UR16][R12.64+0x18] ;  /* 0x000018100c137981 */ /* 0x000f68000c1e1900 */
[----:B------:R-:W2:Y:S04]  /*2c40*/  LDS R26, [R14] ;  /* 0x000000000e1a7984 */ /* 0x000ea80000000800 */
[----:B------:R-:W-:Y:S04]  /*2c50*/  LDS R28, [R14+0x1c] ;  /* 0x00001c000e1c7984 */ /* 0x000fe80000000800 */
[----:B------:R-:W-:Y:S01]  /*2c60*/  LDS R29, [R14+0x20] ;  /* 0x000020000e1d7984 */ /* 0x000fe20000000800 */
[----:B--2---:R-:W-:-:S03]  /*2c70*/  FADD R27, R15, -R26 ;  /* 0x8000001a0f1b7221 */ /* 0x004fc60000000000 */
[----:B------:R-:W2:Y:S04]  /*2c80*/  LDG.E R15, desc[UR16][R12.64+0x1c] ;  /* 0x00001c100c0f7981 */ /* 0x000ea8000c1e1900 */
[----:B------:R-:W3:Y:S01]  /*2c90*/  LDS R26, [R14+0x4] ;  /* 0x000004000e1a7984 */ /* 0x000ee20000000800 */
[----:B------:R-:W-:-:S03]  /*2ca0*/  FFMA R20, R27, R27, R20 ;  /* 0x0000001b1b147223 */ /* 0x000fc60000000014 */
[----:B------:R-:W4:Y:S01]  /*2cb0*/  LDS R27, [R14+0x8] ;  /* 0x000008000e1b7984 */ /* 0x000f220000000800 */
[----:B---3--:R-:W-:-:S03]  /*2cc0*/  FADD R25, R25, -R26 ;  /* 0x8000001a19197221 */ /* 0x008fc60000000000 */
[----:B------:R-:W5:Y:S01]  /*2cd0*/  LDS R26, [R14+0xc] ;  /* 0x00000c000e1a7984 */ /* 0x000f620000000800 */
[----:B------:R-:W-:Y:S01]  /*2ce0*/  FFMA R25, R25, R25, R20 ;  /* 0x0000001919197223 */ /* 0x000fe20000000014 */
[----:B----4-:R-:W-:Y:S02]  /*2cf0*/  FADD R24, R24, -R27 ;  /* 0x8000001b18187221 */ /* 0x010fe40000000000 */
[----:B------:R-:W3:Y:S02]  /*2d00*/  LDG.E R20, desc[UR16][R12.64+0x20] ;  /* 0x000020100c147981 */ /* 0x000ee4000c1e1900 */
[----:B------:R-:W-:Y:S02]  /*2d10*/  FFMA R27, R24, R24, R25 ;  /* 0x00000018181b7223 */ /* 0x000fe40000000019 */
[----:B------:R-:W0:Y:S04]  /*2d20*/  LDS R25, [R14+0x10] ;  /* 0x000010000e197984 */ /* 0x000e280000000800 */
[----:B------:R-:W1:Y:S01]  /*2d30*/  LDS R24, [R14+0x14] ;  /* 0x000014000e187984 */ /* 0x000e620000000800 */
[----:B-----5:R-:W-:-:S03]  /*2d40*/  FADD R26, R23, -R26 ;  /* 0x8000001a171a7221 */ /* 0x020fc60000000000 */
[----:B------:R-:W4:Y:S01]  /*2d50*/  LDG.E R23, desc[UR16][R12.64+0x24] ;  /* 0x000024100c177981 */ /* 0x000f22000c1e1900 */
[----:B------:R-:W-:-:S03]  /*2d60*/  FFMA R27, R26, R26, R27 ;  /* 0x0000001a1a1b7223 */ /* 0x000fc6000000001b */
[----:B------:R-:W5:Y:S01]  /*2d70*/  LDS R26, [R14+0x18] ;  /* 0x000018000e1a7984 */ /* 0x000f620000000800 */
[----:B0-----:R-:W-:-:S03]  /*2d80*/  FADD R22, R22, -R25 ;  /* 0x8000001916167221 */ /* 0x001fc60000000000 */
[----:B------:R-:W4:Y:S01]  /*2d90*/  LDG.E R25, desc[UR16][R12.64+0x3c] ;  /* 0x00003c100c197981 */ /* 0x000f22000c1e1900 */
[----:B------:R-:W-:-:S03]  /*2da0*/  FFMA R27, R22, R22, R27 ;  /* 0x00000016161b7223 */ /* 0x000fc6000000001b */
[----:B------:R-:W4:Y:S01]  /*2db0*/  LDG.E R22, desc[UR16][R12.64+0x28] ;  /* 0x000028100c167981 */ /* 0x000f22000c1e1900 */
[----:B-1----:R-:W-:-:S03]  /*2dc0*/  FADD R24, R21, -R24 ;  /* 0x8000001815187221 */ /* 0x002fc60000000000 */
[----:B------:R-:W4:Y:S01]  /*2dd0*/  LDG.E R21, desc[UR16][R12.64+0x2c] ;  /* 0x00002c100c157981 */ /* 0x000f22000c1e1900 */
[----:B------:R-:W-:-:S03]  /*2de0*/  FFMA R27, R24, R24, R27 ;  /* 0x00000018181b7223 */ /* 0x000fc6000000001b */
[----:B------:R-:W4:Y:S01]  /*2df0*/  LDG.E R24, desc[UR16][R12.64+0x30] ;  /* 0x000030100c187981 */ /* 0x000f22000c1e1900 */
[----:B-----5:R-:W-:-:S03]  /*2e00*/  FADD R26, R19, -R26 ;  /* 0x8000001a131a7221 */ /* 0x020fc60000000000 */
[----:B------:R-:W5:Y:S01]  /*2e10*/  LDG.E R19, desc[UR16][R12.64+0x34] ;  /* 0x000034100c137981 */ /* 0x000f62000c1e1900 */
[----:B--2---:R-:W-:-:S03]  /*2e20*/  FADD R28, R15, -R28 ;  /* 0x8000001c0f1c7221 */ /* 0x004fc60000000000 */
[----:B------:R0:W2:Y:S01]  /*2e30*/  LDG.E R15, desc[UR16][R12.64+0x38] ;  /* 0x000038100c0f7981 */ /* 0x0000a2000c1e1900 */
[----:B------:R-:W-:-:S03]  /*2e40*/  FFMA R27, R26, R26, R27 ;  /* 0x0000001a1a1b7223 */ /* 0x000fc6000000001b */
[----:B------:R-:W4:Y:S01]  /*2e50*/  LDS R26, [R14+0x24] ;  /* 0x000024000e1a7984 */ /* 0x000f220000000800 */
[----:B------:R-:W-:-:S03]  /*2e60*/  FFMA R27, R28, R28, R27 ;  /* 0x0000001c1c1b7223 */ /* 0x000fc6000000001b */
[----:B0-----:R-:W-:Y:S01]  /*2e70*/  LDS R12, [R14+0x34] ;  /* 0x000034000e0c7984 */ /* 0x001fe20000000800 */
[----:B---3--:R-:W-:-:S03]  /*2e80*/  FADD R20, R20, -R29 ;  /* 0x8000001d14147221 */ /* 0x008fc60000000000 */
[----:B------:R-:W0:Y:S01]  /*2e90*/  LDS R29, [R14+0x28] ;  /* 0x000028000e1d7984 */ /* 0x000e220000000800 */
[----:B------:R-:W-:-:S03]  /*2ea0*/  FFMA R27, R20, R20, R27 ;  /* 0x00000014141b7223 */ /* 0x000fc6000000001b */
[----:B------:R-:W1:Y:S01]  /*2eb0*/  LDS R20, [R14+0x2c] ;  /* 0x00002c000e147984 */ /* 0x000e620000000800 */
[----:B----4-:R-:W-:-:S03]  /*2ec0*/  FADD R26, R23, -R26 ;  /* 0x8000001a171a7221 */ /* 0x010fc60000000000 */
[----:B------:R-:W3:Y:S01]  /*2ed0*/  LDS R23, [R14+0x30] ;  /* 0x000030000e177984 */ /* 0x000ee20000000800 */
[----:B------:R-:W-:-:S03]  /*2ee0*/  FFMA R27, R26, R26, R27 ;  /* 0x0000001a1a1b7223 */ /* 0x000fc6000000001b */
[----:B------:R-:W4:Y:S01]  /*2ef0*/  LDS R26, [R14+0x3c] ;  /* 0x00003c000e1a7984 */ /* 0x000f220000000800 */
[----:B0-----:R-:W-:-:S04]  /*2f00*/  FADD R22, R22, -R29 ;  /* 0x8000001d16167221 */ /* 0x001fc80000000000 */
[----:B------:R-:W-:Y:S02]  /*2f10*/  FFMA R27, R22, R22, R27 ;  /* 0x00000016161b7223 */ /* 0x000fe4000000001b */
[----:B------:R-:W2:Y:S01]  /*2f20*/  LDS R22, [R14+0x38] ;  /* 0x000038000e167984 */ /* 0x000ea20000000800 */
[----:B-1----:R-:W-:Y:S01]  /*2f30*/  FADD R20, R21, -R20 ;  /* 0x8000001415147221 */ /* 0x002fe20000000000 */
[----:B------:R-:W-:-:S03]  /*2f40*/  UIADD3 UR5, UPT, UPT, UR5, 0x10, URZ ;  /* 0x0000001005057890 */ /* 0x000fc6000fffe0ff */
[----:B------:R-:W-:Y:S01]  /*2f50*/  FFMA R27, R20, R20, R27 ;  /* 0x00000014141b7223 */ /* 0x000fe2000000001b */
[----:B------:R-:W-:Y:S01]  /*2f60*/  UISETP.NE.AND UP2, UPT, UR5, UR27, UPT ;  /* 0x0000001b0500728c */ /* 0x000fe2000bf45270 */
[----:B---3--:R-:W-:-:S04]  /*2f70*/  FADD R24, R24, -R23 ;  /* 0x8000001718187221 */ /* 0x008fc80000000000 */
[----:B------:R-:W-:Y:S01]  /*2f80*/  FFMA R27, R24, R24, R27 ;  /* 0x00000018181b7223 */ /* 0x000fe2000000001b */
[----:B-----5:R-:W-:-:S04]  /*2f90*/  FADD R12, R19, -R12 ;  /* 0x8000000c130c7221 */ /* 0x020fc80000000000 */
[----:B------:R-:W-:Y:S01]  /*2fa0*/  FFMA R27, R12, R12, R27 ;  /* 0x0000000c0c1b7223 */ /* 0x000fe2000000001b */
[----:B----4-:R-:W-:Y:S01]  /*2fb0*/  FADD R26, R25, -R26 ;  /* 0x8000001a191a7221 */ /* 0x010fe20000000000 */
[----:B--2---:R-:W-:-:S04]  /*2fc0*/  FADD R22, R15, -R22 ;  /* 0x800000160f167221 */ /* 0x004fc80000000000 */
[----:B------:R-:W-:-:S04]  /*2fd0*/  FFMA R27, R22, R22, R27 ;  /* 0x00000016161b7223 */ /* 0x000fc8000000001b */
[----:B------:R-:W-:Y:S01]  /*2fe0*/  FFMA R20, R26, R26, R27 ;  /* 0x0000001a1a147223 */ /* 0x000fe2000000001b */
[----:B------:R-:W-:Y:S06]  /*2ff0*/  BRA.U UP2, `(.L_x_46) ;  /* 0xfffffff902dc7547 */ /* 0x000fec000b83ffff */
[----:B------:R-:W-:-:S07]  /*3000*/  IMAD.U32 R19, RZ, RZ, UR27 ;  /* 0x0000001bff137e24 */ /* 0x000fce000f8e00ff */
.L_x_45:
[----:B------:R-:W-:-:S13]  /*3010*/  ISETP.NE.AND P0, PT, RZ, UR23, PT ;  /* 0x00000017ff007c0c */ /* 0x000fda000bf05270 */
[----:B------:R-:W-:Y:S05]  /*3020*/  @!P0 BRA `(.L_x_47) ;  /* 0x0000000400d08947 */ /* 0x000fea0003800000 */
[----:B------:R-:W-:Y:S02]  /*3030*/  UISETP.GE.U32.AND UP2, UPT, UR24, 0x7, UPT ;  /* 0x000000071800788c */ /* 0x000fe4000bf46070 */
[----:B------:R-:W-:-:S07]  /*3040*/  UISETP.NE.AND UP3, UPT, UR25, URZ, UPT ;  /* 0x000000ff1900728c */ /* 0x000fce000bf65270 */
[----:B------:R-:W-:Y:S05]  /*3050*/  BRA.U !UP2, `(.L_x_48) ;  /* 0x000000010abc7547 */ /* 0x000fea000b800000 */
[----:B------:R-:W-:Y:S01]  /*3060*/  HFMA2 R13, -RZ, RZ, 0, 2.384185791015625e-07 ;  /* 0x00000004ff0d7431 */ /* 0x000fe200000001ff */
[----:B------:R-:W-:Y:S01]  /*3070*/  IADD3 R12, PT, PT, R18, R19, RZ ;  /* 0x00000013120c7210 */ /* 0x000fe20007ffe0ff */
[----:B------:R-:W0:Y:S04]  /*3080*/  LDCU UR5, c[0x0][0x3b0] ;  /* 0x00007600ff0577ac */ /* 0x000e280008000800 */
[----:B------:R-:W-:-:S06]  /*3090*/  IMAD.WIDE.U32 R12, R12, R13, UR6 ;  /* 0x000000060c0c7e25 */ /* 0x000fcc000f8e000d */
[----:B------:R-:W2:Y:S01]  /*30a0*/  LDG.E R12, desc[UR16][R12.64] ;  /* 0x000000100c0c7981 */ /* 0x000ea2000c1e1900 */
[----:B------:R-:W-:-:S05]  /*30b0*/  IADD3 R15, P2, PT, R18, R19, RZ ;  /* 0x00000013120f7210 */ /* 0x000fca0007f5e0ff */
[----:B------:R-:W-:Y:S01]  /*30c0*/  IMAD.X R22, RZ, RZ, RZ, P2 ;  /* 0x000000ffff167224 */ /* 0x000fe200010e06ff */
[----:B------:R-:W-:-:S04]  /*30d0*/  LEA R14, P2, R15, UR6, 0x2 ;  /* 0x000000060f0e7c11 */ /* 0x000fc8000f8410ff */
[----:B------:R-:W-:-:S05]  /*30e0*/  LEA.HI.X R15, R15, UR7, R22, 0x2, P2 ;  /* 0x000000070f0f7c11 */ /* 0x000fca00090f1416 */
[----:B------:R-:W3:Y:S01]  /*30f0*/  LDG.E R24, desc[UR16][R14.64+0x4] ;  /* 0x000004100e187981 */ /* 0x000ee2000c1e1900 */
[----:B------:R-:W-:Y:S01]  /*3100*/  MOV R21, 0x400 ;  /* 0x0000040000157802 */ /* 0x000fe20000000f00 */
[----:B------:R-:W1:Y:S03]  /*3110*/  S2R R22, SR_CgaCtaId ;  /* 0x0000000000167919 */ /* 0x000e660000008800 */
[----:B------:R-:W-:Y:S01]  /*3120*/  IADD3 R21, PT, PT, R21, 0x2010, RZ ;  /* 0x0000201015157810 */ /* 0x000fe20007ffe0ff */
[----:B------:R-:W4:Y:S04]  /*3130*/  LDG.E R25, desc[UR16][R14.64+0x8] ;  /* 0x000008100e197981 */ /* 0x000f28000c1e1900 */
[----:B------:R-:W5:Y:S04]  /*3140*/  LDG.E R23, desc[UR16][R14.64+0xc] ;  /* 0x00000c100e177981 */ /* 0x000f68000c1e1900 */
[----:B------:R-:W4:Y:S04]  /*3150*/  LDG.E R13, desc[UR16][R14.64+0x14] ;  /* 0x000014100e0d7981 */ /* 0x000f28000c1e1900 */
[----:B------:R-:W4:Y:S01]  /*3160*/  LDG.E R26, desc[UR16][R14.64+0x1c] ;  /* 0x00001c100e1a7981 */ /* 0x000f22000c1e1900 */
[----:B-1----:R-:W-:Y:S01]  /*3170*/  LEA R21, R22, R21, 0x18 ;  /* 0x0000001516157211 */ /* 0x002fe200078ec0ff */
[----:B0-----:R-:W-:-:S05]  /*3180*/  IMAD R22, R16, UR5, R19 ;  /* 0x0000000510167c24 */ /* 0x001fca000f8e0213 */
[----:B------:R-:W-:Y:S02]  /*3190*/  LEA R22, R22, R21, 0x2 ;  /* 0x0000001516167211 */ /* 0x000fe400078e10ff */
[----:B------:R-:W4:Y:S04]  /*31a0*/  LDG.E R21, desc[UR16][R14.64+0x10] ;  /* 0x000010100e157981 */ /* 0x000f28000c1e1900 */
[----:B------:R-:W2:Y:S04]  /*31b0*/  LDS R27, [R22] ;  /* 0x00000000161b7984 */ /* 0x000ea80000000800 */
[----:B------:R-:W-:Y:S01]  /*31c0*/  LDS R28, [R22+0xc] ;  /* 0x00000c00161c7984 */ /* 0x000fe20000000800 */
[----:B--2---:R-:W-:-:S03]  /*31d0*/  FADD R27, R12, -R27 ;  /* 0x8000001b0c1b7221 */ /* 0x004fc60000000000 */
[----:B------:R0:W2:Y:S01]  /*31e0*/  LDG.E R12, desc[UR16][R14.64+0x18] ;  /* 0x000018100e0c7981 */ /* 0x0000a2000c1e1900 */
[----:B------:R-:W-:-:S03]  /*31f0*/  FFMA R20, R27, R27, R20 ;  /* 0x0000001b1b147223 */ /* 0x000fc60000000014 */
[----:B------:R-:W3:Y:S04]  /*3200*/  LDS R27, [R22+0x4] ;  /* 0x00000400161b7984 */ /* 0x000ee80000000800 */
[----:B0-----:R-:W-:Y:S01]  /*3210*/  LDS R15, [R22+0x18] ;  /* 0x00001800160f7984 */ /* 0x001fe20000000800 */
[----:B---3--:R-:W-:-:S03]  /*3220*/  FADD R27, R24, -R27 ;  /* 0x8000001b181b7221 */ /* 0x008fc60000000000 */
[----:B------:R-:W4:Y:S01]  /*3230*/  LDS R24, [R22+0x8] ;  /* 0x0000080016187984 */ /* 0x000f220000000800 */
[----:B------:R-:W-:-:S03]  /*3240*/  FFMA R27, R27, R27, R20 ;  /* 0x0000001b1b1b7223 */ /* 0x000fc60000000014 */
[----:B------:R-:W0:Y:S01]  /*3250*/  LDS R20, [R22+0x10] ;  /* 0x0000100016147984 */ /* 0x000e220000000800 */
[----:B-----5:R-:W-:-:S03]  /*3260*/  FADD R28, R23, -R28 ;  /* 0x8000001c171c7221 */ /* 0x020fc60000000000 */
[----:B------:R-:W1:Y:S01]  /*3270*/  LDS R23, [R22+0x1c] ;  /* 0x00001c0016177984 */ /* 0x000e620000000800 */
[----:B----4-:R-:W-:-:S04]  /*3280*/  FADD R24, R25, -R24 ;  /* 0x8000001819187221 */ /* 0x010fc80000000000 */
[----:B------:R-:W-:Y:S02]  /*3290*/  FFMA R27, R24, R24, R27 ;  /* 0x00000018181b7223 */ /* 0x000fe4000000001b */
[----:B------:R-:W3:Y:S01]  /*32a0*/  LDS R24, [R22+0x14] ;  /* 0x0000140016187984 */ /* 0x000ee20000000800 */
[----:B0-----:R-:W-:Y:S01]  /*32b0*/  FADD R20, R21, -R20 ;  /* 0x8000001415147221 */ /* 0x001fe20000000000 */
[----:B------:R-:W-:-:S04]  /*32c0*/  FFMA R27, R28, R28, R27 ;  /* 0x0000001c1c1b7223 */ /* 0x000fc8000000001b */
[----:B------:R-:W-:Y:S01]  /*32d0*/  FFMA R27, R20, R20, R27 ;  /* 0x00000014141b7223 */ /* 0x000fe2000000001b */
[----:B-1----:R-:W-:Y:S01]  /*32e0*/  FADD R26, R26, -R23 ;  /* 0x800000171a1a7221 */ /* 0x002fe20000000000 */
[----:B------:R-:W-:Y:S02]  /*32f0*/  VIADD R19, R19, 0x8 ;  /* 0x0000000813137836 */ /* 0x000fe40000000000 */
[----:B---3--:R-:W-:-:S04]  /*3300*/  FADD R24, R13, -R24 ;  /* 0x800000180d187221 */ /* 0x008fc80000000000 */
[----:B------:R-:W-:Y:S01]  /*3310*/  FFMA R27, R24, R24, R27 ;  /* 0x00000018181b7223 */ /* 0x000fe2000000001b */
[----:B--2---:R-:W-:-:S04]  /*3320*/  FADD R12, R12, -R15 ;  /* 0x8000000f0c0c7221 */ /* 0x004fc80000000000 */
[----:B------:R-:W-:-:S04]  /*3330*/  FFMA R27, R12, R12, R27 ;  /* 0x0000000c0c1b7223 */ /* 0x000fc8000000001b */
[----:B------:R-:W-:-:S07]  /*3340*/  FFMA R20, R26, R26, R27 ;  /* 0x0000001a1a147223 */ /* 0x000fce000000001b */
.L_x_48:
[----:B------:R-:W-:Y:S05]  /*3350*/  BRA.U !UP3, `(.L_x_47) ;  /* 0x000000050b047547 */ /* 0x000fea000b800000 */
[----:B------:R-:W-:Y:S02]  /*3360*/  UISETP.GE.U32.AND UP2, UPT, UR26, 0x3, UPT ;  /* 0x000000031a00788c */ /* 0x000fe4000bf46070 */
[----:B------:R-:W-:-:S07]  /*3370*/  UISETP.NE.AND UP3, UPT, UR12, URZ, UPT ;  /* 0x000000ff0c00728c */ /* 0x000fce000bf65270 */
[----:B------:R-:W-:Y:S05]  /*3380*/  BRA.U !UP2, `(.L_x_49) ;  /* 0x000000010a7c7547 */ /* 0x000fea000b800000 */
[CC--:B------:R-:W-:Y:S02]  /*3390*/  IADD3 R12, PT, PT, R18.reuse, R19.reuse, RZ ;  /* 0x00000013120c7210 */ /* 0x0c0fe40007ffe0ff */
[----:B------:R-:W-:Y:S02]  /*33a0*/  MOV R13, 0x4 ;  /* 0x00000004000d7802 */ /* 0x000fe40000000f00 */
[----:B------:R-:W-:Y:S01]  /*33b0*/  IADD3 R15, P2, PT, R18, R19, RZ ;  /* 0x00000013120f7210 */ /* 0x000fe20007f5e0ff */
[----:B------:R-:W0:Y:S01]  /*33c0*/  S2R R26, SR_CgaCtaId ;  /* 0x00000000001a7919 */ /* 0x000e220000008800 */
[----:B------:R-:W1:Y:S01]  /*33d0*/  LDCU UR5, c[0x0][0x3b0] ;  /* 0x00007600ff0577ac */ /* 0x000e620008000800 */
[----:B------:R-:W-:-:S04]  /*33e0*/  IMAD.WIDE.U32 R12, R12, R13, UR6 ;  /* 0x000000060c0c7e25 */ /* 0x000fc8000f8e000d */
[----:B------:R-:W-:Y:S01]  /*33f0*/  IMAD.X R22, RZ, RZ, RZ, P2 ;  /* 0x000000ffff167224 */ /* 0x000fe200010e06ff */
[C---:B------:R-:W-:Y:S01]  /*3400*/  LEA R14, P2, R15.reuse, UR6, 0x2 ;  /* 0x000000060f0e7c11 */ /* 0x040fe2000f8410ff */
[----:B------:R2:W3:Y:S03]  /*3410*/  LDG.E R12, desc[UR16][R12.64] ;  /* 0x000000100c0c7981 */ /* 0x0004e6000c1e1900 */
[----:B------:R-:W-:-:S05]  /*3420*/  LEA.HI.X R15, R15, UR7, R22, 0x2, P2 ;  /* 0x000000070f0f7c11 */ /* 0x000fca00090f1416 */
[----:B------:R-:W4:Y:S04]  /*3430*/  LDG.E R22, desc[UR16][R14.64+0x4] ;  /* 0x000004100e167981 */ /* 0x000f28000c1e1900 */
[----:B------:R-:W5:Y:S04]  /*3440*/  LDG.E R21, desc[UR16][R14.64+0x8] ;  /* 0x000008100e157981 */ /* 0x000f68000c1e1900 */
[----:B------:R2:W5:Y:S01]  /*3450*/  LDG.E R23, desc[UR16][R14.64+0xc] ;  /* 0x00000c100e177981 */ /* 0x000562000c1e1900 */
[----:B------:R-:W-:-:S04]  /*3460*/  MOV R24, 0x400 ;  /* 0x0000040000187802 */ /* 0x000fc80000000f00 */
[----:B------:R-:W-:Y:S01]  /*3470*/  IADD3 R25, PT, PT, R24, 0x2010, RZ ;  /* 0x0000201018197810 */ /* 0x000fe20007ffe0ff */
[----:B-1----:R-:W-:-:S03]  /*3480*/  IMAD R24, R16, UR5, R19 ;  /* 0x0000000510187c24 */ /* 0x002fc6000f8e0213 */
[----:B0-----:R-:W-:-:S04]  /*3490*/  LEA R25, R26, R25, 0x18 ;  /* 0x000000191a197211 */ /* 0x001fc800078ec0ff */
[----:B------:R-:W-:-:S05]  /*34a0*/  LEA R24, R24, R25, 0x2 ;  /* 0x0000001918187211 */ /* 0x000fca00078e10ff */
[----:B--2---:R-:W3:Y:S04]  /*34b0*/  LDS R13, [R24] ;  /* 0x00000000180d7984 */ /* 0x004ee80000000800 */
[----:B------:R-:W4:Y:S04]  /*34c0*/  LDS R25, [R24+0x4] ;  /* 0x0000040018197984 */ /* 0x000f280000000800 */
[----:B------:R-:W5:Y:S04]  /*34d0*/  LDS R26, [R24+0x8] ;  /* 0x00000800181a7984 */ /* 0x000f680000000800 */
[----:B------:R-:W0:Y:S01]  /*34e0*/  LDS R14, [R24+0xc] ;  /* 0x00000c00180e7984 */ /* 0x000e220000000800 */
[----:B------:R-:W-:-:S02]  /*34f0*/  VIADD R19, R19, 0x4 ;  /* 0x0000000413137836 */ /* 0x000fc40000000000 */
[----:B---3--:R-:W-:-:S04]  /*3500*/  FADD R13, R12, -R13 ;  /* 0x8000000d0c0d7221 */ /* 0x008fc80000000000 */
[----:B------:R-:W-:Y:S01]  /*3510*/  FFMA R13, R13, R13, R20 ;  /* 0x0000000d0d0d7223 */ /* 0x000fe20000000014 */
[----:B----4-:R-:W-:-:S04]  /*3520*/  FADD R22, R22, -R25 ;  /* 0x8000001916167221 */ /* 0x010fc80000000000 */
[----:B------:R-:W-:Y:S01]  /*3530*/  FFMA R13, R22, R22, R13 ;  /* 0x00000016160d7223 */ /* 0x000fe2000000000d */
[----:B-----5:R-:W-:Y:S01]  /*3540*/  FADD R26, R21, -R26 ;  /* 0x8000001a151a7221 */ /* 0x020fe20000000000 */
[----:B0-----:R-:W-:-:S03]  /*3550*/  FADD R14, R23, -R14 ;  /* 0x8000000e170e7221 */ /* 0x001fc60000000000 */
[----:B------:R-:W-:-:S04]  /*3560*/  FFMA R13, R26, R26, R13 ;  /* 0x0000001a1a0d7223 */ /* 0x000fc8000000000d */
[----:B------:R-:W-:-:S07]  /*3570*/  FFMA R20, R14, R14, R13 ;  /* 0x0000000e0e147223 */ /* 0x000fce000000000d */
.L_x_49:
[----:B------:R-:W-:Y:S05]  /*3580*/  BRA.U !UP3, `(.L_x_47) ;  /* 0x000000010b787547 */ /* 0x000fea000b800000 */
[----:B------:R-:W-:Y:S01]  /*3590*/  HFMA2 R13, -RZ, RZ, 0, 2.384185791015625e-07 ;  /* 0x00000004ff0d7431 */ /* 0x000fe200000001ff */
[----:B------:R-:W-:Y:S01]  /*35a0*/  IADD3 R12, PT, PT, R18, R19, RZ ;  /* 0x00000013120c7210 */ /* 0x000fe20007ffe0ff */
[----:B------:R-:W0:Y:S01]  /*35b0*/  S2R R22, SR_CgaCtaId ;  /* 0x0000000000167919 */ /* 0x000e220000008800 */
[----:B------:R-:W1:Y:S03]  /*35c0*/  LDCU UR5, c[0x0][0x3b0] ;  /* 0x00007600ff0577ac */ /* 0x000e660008000800 */
[----:B------:R-:W-:-:S06]  /*35d0*/  IMAD.WIDE.U32 R12, R12, R13, UR6 ;  /* 0x000000060c0c7e25 */ /* 0x000fcc000f8e000d */
[----:B------:R-:W2:Y:S01]  /*35e0*/  LDG.E R12, desc[UR16][R12.64] ;  /* 0x000000100c0c7981 */ /* 0x000ea2000c1e1900 */
[----:B------:R-:W-:Y:S01]  /*35f0*/  MOV R14, 0x400 ;  /* 0x00000400000e7802 */ /* 0x000fe20000000f00 */
[----:B------:R-:W-:-:S04]  /*3600*/  UISETP.NE.AND UP2, UPT, UR12, 0x1, UPT ;  /* 0x000000010c00788c */ /* 0x000fc8000bf45270 */
[----:B------:R-:W-:Y:S02]  /*3610*/  VIADD R15, R14, 0x2010 ;  /* 0x000020100e0f7836 */ /* 0x000fe40000000000 */
[----:B-1----:R-:W-:-:S03]  /*3620*/  IMAD R14, R16, UR5, R19 ;  /* 0x00000005100e7c24 */ /* 0x002fc6000f8e0213 */
[----:B0-----:R-:W-:-:S04]  /*3630*/  LEA R15, R22, R15, 0x18 ;  /* 0x0000000f160f7211 */ /* 0x001fc800078ec0ff */
[----:B------:R-:W-:-:S05]  /*3640*/  LEA R21, R14, R15, 0x2 ;  /* 0x0000000f0e157211 */ /* 0x000fca00078e10ff */
[----:B------:R-:W2:Y:S02]  /*3650*/  LDS R15, [R21] ;  /* 0x00000000150f7984 */ /* 0x000ea40000000800 */
[----:B--2---:R-:W-:-:S04]  /*3660*/  FADD R15, R12, -R15 ;  /* 0x8000000f0c0f7221 */ /* 0x004fc80000000000 */
[----:B------:R-:W-:Y:S01]  /*3670*/  FFMA R20, R15, R15, R20 ;  /* 0x0000000f0f147223 */ /* 0x000fe20000000014 */
[----:B------:R-:W-:Y:S06]  /*3680*/  BRA.U !UP2, `(.L_x_47) ;  /* 0x000000010a387547 */ /* 0x000fec000b800000 */
[----:B------:R-:W-:Y:S01]  /*3690*/  UISETP.NE.AND UP2, UPT, UR12, 0x2, UPT ;  /* 0x000000020c00788c */ /* 0x000fe2000bf45270 */
[----:B------:R-:W-:Y:S01]  /*36a0*/  IADD3 R19, P2, PT, R18, R19, RZ ;  /* 0x0000001312137210 */ /* 0x000fe20007f5e0ff */
[----:B------:R-:W0:Y:S03]  /*36b0*/  LDS R15, [R21+0x4] ;  /* 0x00000400150f7984 */ /* 0x000e260000000800 */
[----:B------:R-:W-:Y:S02]  /*36c0*/  IADD3.X R14, PT, PT, RZ, RZ, RZ, P2, !PT ;  /* 0x000000ffff0e7210 */ /* 0x000fe400017fe4ff */
[----:B------:R-:W-:Y:S02]  /*36d0*/  PLOP3.LUT P3, PT, PT, PT, UP2, 0x80, 0x8 ;  /* 0x000000000008781c */ /* 0x000fe40003f6f028 */
[----:B------:R-:W-:-:S04]  /*36e0*/  LEA R12, P2, R19, UR6, 0x2 ;  /* 0x00000006130c7c11 */ /* 0x000fc8000f8410ff */
[----:B------:R-:W-:-:S05]  /*36f0*/  LEA.HI.X R13, R19, UR7, R14, 0x2, P2 ;  /* 0x00000007130d7c11 */ /* 0x000fca00090f140e */
[----:B------:R-:W0:Y:S04]  /*3700*/  LDG.E R14, desc[UR16][R12.64+0x4] ;  /* 0x000004100c0e7981 */ /* 0x000e28000c1e1900 */
[----:B------:R-:W2:Y:S04]  /*3710*/  @P3 LDG.E R19, desc[UR16][R12.64+0x8] ;  /* 0x000008100c133981 */ /* 0x000ea8000c1e1900 */
[----:B------:R-:W2:Y:S01]  /*3720*/  @P3 LDS R22, [R21+0x8] ;  /* 0x0000080015163984 */ /* 0x000ea20000000800 */
[----:B0-----:R-:W-:Y:S01]  /*3730*/  FADD R15, R14, -R15 ;  /* 0x8000000f0e0f7221 */ /* 0x001fe20000000000 */
[----:B--2---:R-:W-:-:S03]  /*3740*/  @P3 FADD R19, R19, -R22 ;  /* 0x8000001613133221 */ /* 0x004fc60000000000 */
[----:B------:R-:W-:-:S04]  /*3750*/  FFMA R20, R15, R15, R20 ;  /* 0x0000000f0f147223 */ /* 0x000fc80000000014 */
[----:B------:R-:W-:-:S07]  /*3760*/  @P3 FFMA R20, R19, R19, R20 ;  /* 0x0000001313143223 */ /* 0x000fce0000000014 */
.L_x_47:
[----:B------:R-:W0:Y:S01]  /*3770*/  LDCU UR5, c[0x0][0x3b4] ;  /* 0x00007680ff0577ac */ /* 0x000e220008000800 */
[----:B------:R-:W-:-:S04]  /*3780*/  FSETP.GEU.AND P2, PT, R20, R3, PT ;  /* 0x000000031400720b */ /* 0x000fc80003f4e000 */
[C---:B------:R-:W-:Y:S01]  /*3790*/  SEL R17, R16.reuse, R17, !P2 ;  /* 0x0000001110117207 */ /* 0x040fe20005000000 */
[----:B------:R-:W-:Y:S01]  /*37a0*/  VIADD R16, R16, 0x1 ;  /* 0x0000000110107836 */ /* 0x000fe20000000000 */
[----:B------:R-:W-:-:S04]  /*37b0*/  FSEL R3, R20, R3, !P2 ;  /* 0x0000000314037208 */ /* 0x000fc80005000000 */
[----:B0-----:R-:W-:-:S13]  /*37c0*/  ISETP.NE.AND P3, PT, R16, UR5, PT ;  /* 0x0000000510007c0c */ /* 0x001fda000bf65270 */
[----:B------:R-:W-:Y:S05]  /*37d0*/  @P3 BRA `(.L_x_50) ;  /* 0xfffffff000bc3947 */ /* 0x000fea000383ffff */
[----:B------:R-:W-:Y:S01]  /*37e0*/  MOV R13, 0x4 ;  /* 0x00000004000d7802 */ /* 0x000fe20000000f00 */
[----:B------:R-:W-:Y:S01]  /*37f0*/  HFMA2 R3, -RZ, RZ, 0, 0 ;  /* 0x00000000ff037431 */ /* 0x000fe200000001ff */
[----:B------:R-:W-:-:S03]  /*3800*/  LEA R14, R17, UR14, 0x2 ;  /* 0x0000000e110e7c11 */ /* 0x000fc6000f8e10ff */
[----:B------:R-:W-:Y:S02]  /*3810*/  IMAD.WIDE.U32 R12, R0, R13, UR8 ;  /* 0x00000008000c7e25 */ /* 0x000fe4000f8e000d */
[----:B------:R0:W-:Y:S04]  /*3820*/  ATOMS.POPC.INC.32 RZ, [R14+URZ] ;  /* 0x000000000eff7f8c */ /* 0x0001e8000d8000ff */
[----:B------:R0:W-:Y:S01]  /*3830*/  STG.E desc[UR16][R12.64], R17 ;  /* 0x000000110c007986 */ /* 0x0001e2000c101910 */
[----:B------:R-:W-:Y:S05]  /*3840*/  BRA.U !UP1, `(.L_x_51) ;  /* 0x0000000509f07547 */ /* 0x000fea000b800000 */
[----:B------:R-:W-:-:S07]  /*3850*/  IMAD.MOV.U32 R3, RZ, RZ, RZ ;  /* 0x000000ffff037224 */ /* 0x000fce00078e00ff */
.L_x_84:
[----:B0-----:R-:W-:Y:S02]  /*3860*/  IADD3 R12, PT, PT, R18, R3, RZ ;  /* 0x00000003120c7210 */ /* 0x001fe40007ffe0ff */
[----:B------:R-:W-:-:S05]  /*3870*/  MOV R13, 0x4 ;  /* 0x00000004000d7802 */ /* 0x000fca0000000f00 */
[----:B------:R-:W-:-:S05]  /*3880*/  IMAD.WIDE.U32 R12, R12, R13, UR6 ;  /* 0x000000060c0c7e25 */ /* 0x000fca000f8e000d */
[----:B------:R0:W5:Y:S01]  /*3890*/  LDG.E R15, desc[UR16][R12.64] ;  /* 0x000000100c0f7981 */ /* 0x000162000c1e1900 */
[----:B------:R-:W-:Y:S05]  /*38a0*/  YIELD ;  /* 0x0000000000007946 */ /* 0x000fea0003800000 */
[----:B------:R-:W1:Y:S01]  /*38b0*/  LDCU UR5, c[0x0][0x3b0] ;  /* 0x00007600ff0577ac */ /* 0x000e620008000800 */
[----:B------:R-:W-:Y:S01]  /*38c0*/  BSSY.RECONVERGENT B0, `(.L_x_52) ;  /* 0x0000007000007945 */ /* 0x000fe20003800200 */
[----:B-1----:R-:W-:-:S05]  /*38d0*/  IMAD R14, R17, UR5, R3 ;  /* 0x00000005110e7c24 */ /* 0x002fca000f8e0203 */
[----:B0-----:R-:W-:-:S07]  /*38e0*/  LEA R14, R14, UR10, 0x2 ;  /* 0x0000000a0e0e7c11 */ /* 0x001fce000f8e10ff */
.L_x_53:
[----:B------:R-:W0:Y:S02]  /*38f0*/  LDS R20, [R14] ;  /* 0x000000000e147984 */ /* 0x000e240000000800 */
[----:B0----5:R-:W-:-:S05]  /*3900*/  FADD R21, R15, R20 ;  /* 0x000000140f157221 */ /* 0x021fca0000000000 */
[----:B------:R-:W0:Y:S02]  /*3910*/  ATOMS.CAST.SPIN P2, [R14], R20, R21 ;  /* 0x000000140e00758d */ /* 0x000e240001840015 */
[----:B0-----:R-:W-:Y:S05]  /*3920*/  @!P2 BRA `(.L_x_53) ;  /* 0xfffffffc00f0a947 */ /* 0x001fea000383ffff */
[----:B------:R-:W-:Y:S05]  /*3930*/  BSYNC.RECONVERGENT B0 ;  /* 0x0000000000007941 */ /* 0x000fea0003800200 */
.L_x_52:
[----:B------:R0:W5:Y:S01]  /*3940*/  LDG.E R15, desc[UR16][R12.64+0x4] ;  /* 0x000004100c0f7981 */ /* 0x000162000c1e1900 */
[----:B------:R-:W-:Y:S01]  /*3950*/  BSSY.RECONVERGENT B0, `(.L_x_54) ;  /* 0x0000005000007945 */ /* 0x000fe20003800200 */
.L_x_55:
[----:B------:R-:W1:Y:S02]  /*3960*/  LDS R20, [R14+0x4] ;  /* 0x000004000e147984 */ /* 0x000e640000000800 */
[----:B-1---5:R-:W-:-:S05]  /*3970*/  FADD R21, R15, R20 ;  /* 0x000000140f157221 */ /* 0x022fca0000000000 */
[----:B------:R-:W1:Y:S02]  /*3980*/  ATOMS.CAST.SPIN P2, [R14+0x4], R20, R21 ;  /* 0x000004140e00758d */ /* 0x000e640001840015 */
[----:B-1----:R-:W-:Y:S05]  /*3990*/  @!P2 BRA `(.L_x_55) ;  /* 0xfffffffc00f0a947 */ /* 0x002fea000383ffff */
[----:B------:R-:W-:Y:S05]  /*39a0*/  BSYNC.RECONVERGENT B0 ;  /* 0x0000000000007941 */ /* 0x000fea0003800200 */
.L_x_54:
[----:B------:R1:W5:Y:S01]  /*39b0*/  LDG.E R15, desc[UR16][R12.64+0x8] ;  /* 0x000008100c0f7981 */ /* 0x000362000c1e1900 */
[----:B------:R-:W-:Y:S01]  /*39c0*/  BSSY.RECONVERGENT B0, `(.L_x_56) ;  /* 0x0000005000007945 */ /* 0x000fe20003800200 */
.L_x_57:
[----:B------:R-:W2:Y:S02]  /*39d0*/  LDS R20, [R14+0x8] ;  /* 0x000008000e147984 */ /* 0x000ea40000000800 */
[----:B--2--5:R-:W-:-:S05]  /*39e0*/  FADD R21, R15, R20 ;  /* 0x000000140f157221 */ /* 0x024fca0000000000 */
[----:B------:R-:W2:Y:S02]  /*39f0*/  ATOMS.CAST.SPIN P2, [R14+0x8], R20, R21 ;  /* 0x000008140e00758d */ /* 0x000ea40001840015 */
[----:B--2---:R-:W-:Y:S05]  /*3a00*/  @!P2 BRA `(.L_x_57) ;  /* 0xfffffffc00f0a947 */ /* 0x004fea000383ffff */
[----:B------:R-:W-:Y:S05]  /*3a10*/  BSYNC.RECONVERGENT B0 ;  /* 0x0000000000007941 */ /* 0x000fea0003800200 */
.L_x_56:
[----:B------:R2:W5:Y:S01]  /*3a20*/  LDG.E R15, desc[UR16][R12.64+0xc] ;  /* 0x00000c100c0f7981 */ /* 0x000562000c1e1900 */
[----:B------:R-:W-:Y:S01]  /*3a30*/  BSSY.RECONVERGENT B0, `(.L_x_58) ;  /* 0x0000005000007945 */ /* 0x000fe20003800200 */
.L_x_59:
[----:B------:R-:W3:Y:S02]  /*3a40*/  LDS R20, [R14+0xc] ;  /* 0x00000c000e147984 */ /* 0x000ee40000000800 */
[----:B---3-5:R-:W-:-:S05]  /*3a50*/  FADD R21, R15, R20 ;  /* 0x000000140f157221 */ /* 0x028fca0000000000 */
[----:B------:R-:W3:Y:S02]  /*3a60*/  ATOMS.CAST.SPIN P2, [R14+0xc], R20, R21 ;  /* 0x00000c140e00758d */ /* 0x000ee40001840015 */
[----:B---3--:R-:W-:Y:S05]  /*3a70*/  @!P2 BRA `(.L_x_59) ;  /* 0xfffffffc00f0a947 */ /* 0x008fea000383ffff */
[----:B------:R-:W-:Y:S05]  /*3a80*/  BSYNC.RECONVERGENT B0 ;  /* 0x0000000000007941 */ /* 0x000fea0003800200 */
.L_x_58:
[----:B------:R3:W5:Y:S01]  /*3a90*/  LDG.E R15, desc[UR16][R12.64+0x10] ;  /* 0x000010100c0f7981 */ /* 0x000762000c1e1900 */
[----:B------:R-:W-:Y:S01]  /*3aa0*/  BSSY.RECONVERGENT B0, `(.L_x_60) ;  /* 0x0000005000007945 */ /* 0x000fe20003800200 */
.L_x_61:
[----:B------:R-:W4:Y:S02]  /*3ab0*/  LDS R20, [R14+0x10] ;  /* 0x000010000e147984 */ /* 0x000f240000000800 */
[----:B----45:R-:W-:-:S05]  /*3ac0*/  FADD R21, R15, R20 ;  /* 0x000000140f157221 */ /* 0x030fca0000000000 */
[----:B------:R-:W4:Y:S02]  /*3ad0*/  ATOMS.CAST.SPIN P2, [R14+0x10], R20, R21 ;  /* 0x000010140e00758d */ /* 0x000f240001840015 */
[----:B----4-:R-:W-:Y:S05]  /*3ae0*/  @!P2 BRA `(.L_x_61) ;  /* 0xfffffffc00f0a947 */ /* 0x010fea000383ffff */
[----:B------:R-:W-:Y:S05]  /*3af0*/  BSYNC.RECONVERGENT B0 ;  /* 0x0000000000007941 */ /* 0x000fea0003800200 */
.L_x_60:
[----:B------:R4:W5:Y:S01]  /*3b00*/  LDG.E R15, desc[UR16][R12.64+0x14] ;  /* 0x000014100c0f7981 */ /* 0x000962000c1e1900 */
[----:B------:R-:W-:Y:S01]  /*3b10*/  BSSY.RECONVERGENT B0, `(.L_x_62) ;  /* 0x0000005000007945 */ /* 0x000fe20003800200 */
.L_x_63:
[----:B------:R-:W0:Y:S02]  /*3b20*/  LDS R20, [R14+0x14] ;  /* 0x000014000e147984 */ /* 0x000e240000000800 */
[----:B0----5:R-:W-:-:S05]  /*3b30*/  FADD R21, R15, R20 ;  /* 0x000000140f157221 */ /* 0x021fca0000000000 */
[----:B------:R-:W0:Y:S02]  /*3b40*/  ATOMS.CAST.SPIN P2, [R14+0x14], R20, R21 ;  /* 0x000014140e00758d */ /* 0x000e240001840015 */
[----:B0-----:R-:W-:Y:S05]  /*3b50*/  @!P2 BRA `(.L_x_63) ;  /* 0xfffffffc00f0a947 */ /* 0x001fea000383ffff */
[----:B------:R-:W-:Y:S05]  /*3b60*/  BSYNC.RECONVERGENT B0 ;  /* 0x0000000000007941 */ /* 0x000fea0003800200 */
.L_x_62:
[----:B------:R0:W5:Y:S01]  /*3b70*/  LDG.E R15, desc[UR16][R12.64+0x18] ;  /* 0x000018100c0f7981 */ /* 0x000162000c1e1900 */
[----:B------:R-:W-:Y:S01]  /*3b80*/  BSSY.RECONVERGENT B0, `(.L_x_64) ;  /* 0x0000005000007945 */ /* 0x000fe20003800200 */
.L_x_65:
[----:B------:R-:W1:Y:S02]  /*3b90*/  LDS R20, [R14+0x18] ;  /* 0x000018000e147984 */ /* 0x000e640000000800 */
[----:B-1---5:R-:W-:-:S05]  /*3ba0*/  FADD R21, R15, R20 ;  /* 0x000000140f157221 */ /* 0x022fca0000000000 */
[----:B------:R-:W1:Y:S02]  /*3bb0*/  ATOMS.CAST.SPIN P2, [R14+0x18], R20, R21 ;  /* 0x000018140e00758d */ /* 0x000e640001840015 */
[----:B-1----:R-:W-:Y:S05]  /*3bc0*/  @!P2 BRA `(.L_x_65) ;  /* 0xfffffffc00f0a947 */ /* 0x002fea000383ffff */
[----:B------:R-:W-:Y:S05]  /*3bd0*/  BSYNC.RECONVERGENT B0 ;  /* 0x0000000000007941 */ /* 0x000fea0003800200 */
.L_x_64:
[----:B------:R1:W5:Y:S01]  /*3be0*/  LDG.E R15, desc[UR16][R12.64+0x1c] ;  /* 0x00001c100c0f7981 */ /* 0x000362000c1e1900 */
[----:B------:R-:W-:Y:S01]  /*3bf0*/  BSSY.RECONVERGENT B0, `(.L_x_66) ;  /* 0x0000005000007945 */ /* 0x000fe20003800200 */
.L_x_67:
[----:B------:R-:W0:Y:S02]  /*3c00*/  LDS R20, [R14+0x1c] ;  /* 0x00001c000e147984 */ /* 0x000e240000000800 */
[----:B0----5:R-:W-:-:S05]  /*3c10*/  FADD R21, R15, R20 ;  /* 0x000000140f157221 */ /* 0x021fca0000000000 */
[----:B------:R-:W0:Y:S02]  /*3c20*/  ATOMS.CAST.SPIN P2, [R14+0x1c], R20, R21 ;  /* 0x00001c140e00758d */ /* 0x000e240001840015 */
[----:B0-----:R-:W-:Y:S05]  /*3c30*/  @!P2 BRA `(.L_x_67) ;  /* 0xfffffffc00f0a947 */ /* 0x001fea000383ffff */
[----:B------:R-:W-:Y:S05]  /*3c40*/  BSYNC.RECONVERGENT B0 ;  /* 0x0000000000007941 */ /* 0x000fea0003800200 */
.L_x_66:
[----:B------:R0:W5:Y:S01]  /*3c50*/  LDG.E R15, desc[UR16][R12.64+0x20] ;  /* 0x000020100c0f7981 */ /* 0x000162000c1e1900 */
[----:B------:R-:W-:Y:S01]  /*3c60*/  BSSY.RECONVERGENT B0, `(.L_x_68) ;  /* 0x0000005000007945 */ /* 0x000fe20003800200 */
.L_x_69:
[----:B------:R-:W1:Y:S02]  /*3c70*/  LDS R20, [R14+0x20] ;  /* 0x000020000e147984 */ /* 0x000e640000000800 */
[----:B-1---5:R-:W-:-:S05]  /*3c80*/  FADD R21, R15, R20 ;  /* 0x000000140f157221 */ /* 0x022fca0000000000 */
[----:B------:R-:W1:Y:S02]  /*3c90*/  ATOMS.CAST.SPIN P2, [R14+0x20], R20, R21 ;  /* 0x000020140e00758d */ /* 0x000e640001840015 */
[----:B-1----:R-:W-:Y:S05]  /*3ca0*/  @!P2 BRA `(.L_x_69) ;  /* 0xfffffffc00f0a947 */ /* 0x002fea000383ffff */
[----:B------:R-:W-:Y:S05]  /*3cb0*/  BSYNC.RECONVERGENT B0 ;  /* 0x0000000000007941 */ /* 0x000fea0003800200 */
.L_x_68:
[----:B------:R1:W5:Y:S01]  /*3cc0*/  LDG.E R15, desc[UR16][R12.64+0x24] ;  /* 0x000024100c0f7981 */ /* 0x000362000c1e1900 */
[----:B------:R-:W-:Y:S01]  /*3cd0*/  BSSY.RECONVERGENT B0, `(.L_x_70) ;  /* 0x0000005000007945 */ /* 0x000fe20003800200 */
.L_x_71:
[----:B------:R-:W0:Y:S02]  /*3ce0*/  LDS R20, [R14+0x24] ;  /* 0x000024000e147984 */ /* 0x000e240000000800 */
[----:B0----5:R-:W-:-:S05]  /*3cf0*/  FADD R21, R15, R20 ;  /* 0x000000140f157221 */ /* 0x021fca0000000000 */
[----:B------:R-:W0:Y:S02]  /*3d00*/  ATOMS.CAST.SPIN P2, [R14+0x24], R20, R21 ;  /* 0x000024140e00758d */ /* 0x000e240001840015 */
[----:B0-----:R-:W-:Y:S05]  /*3d10*/  @!P2 BRA `(.L_x_71) ;  /* 0xfffffffc00f0a947 */ /* 0x001fea000383ffff */
[----:B------:R-:W-:Y:S05]  /*3d20*/  BSYNC.RECONVERGENT B0 ;  /* 0x0000000000007941 */ /* 0x000fea0003800200 */
.L_x_70:
[----:B------:R0:W5:Y:S01]  /*3d30*/  LDG.E R15, desc[UR16][R12.64+0x28] ;  /* 0x000028100c0f7981 */ /* 0x000162000c1e1900 */
[----:B------:R-:W-:Y:S01]  /*3d40*/  BSSY.RECONVERGENT B0, `(.L_x_72) ;  /* 0x0000005000007945 */ /* 0x000fe20003800200 */
.L_x_73:
[----:B------:R-:W1:Y:S02]  /*3d50*/  LDS R20, [R14+0x28] ;  /* 0x000028000e147984 */ /* 0x000e640000000800 */
[----:B-1---5:R-:W-:-:S05]  /*3d60*/  FADD R21, R15, R20 ;  /* 0x000000140f157221 */ /* 0x022fca0000000000 */
[----:B------:R-:W1:Y:S02]  /*3d70*/  ATOMS.CAST.SPIN P2, [R14+0x28], R20, R21 ;  /* 0x000028140e00758d */ /* 0x000e640001840015 */
[----:B-1----:R-:W-:Y:S05]  /*3d80*/  @!P2 BRA `(.L_x_73) ;  /* 0xfffffffc00f0a947 */ /* 0x002fea000383ffff */
[----:B------:R-:W-:Y:S05]  /*3d90*/  BSYNC.RECONVERGENT B0 ;  /* 0x0000000000007941 */ /* 0x000fea0003800200 */
.L_x_72:
[----:B------:R1:W5:Y:S01]  /*3da0*/  LDG.E R15, desc[UR16][R12.64+0x2c] ;  /* 0x00002c100c0f7981 */ /* 0x000362000c1e1900 */
[----:B------:R-:W-:Y:S01]  /*3db0*/  BSSY.RECONVERGENT B0, `(.L_x_74) ;  /* 0x0000005000007945 */ /* 0x000fe20003800200 */
.L_x_75:
[----:B------:R-:W0:Y:S02]  /*3dc0*/  LDS R20, [R14+0x2c] ;  /* 0x00002c000e147984 */ /* 0x000e240000000800 */
[----:B0----5:R-:W-:-:S05]  /*3dd0*/  FADD R21, R15, R20 ;  /* 0x000000140f157221 */ /* 0x021fca0000000000 */
[----:B------:R-:W0:Y:S02]  /*3de0*/  ATOMS.CAST.SPIN P2, [R14+0x2c], R20, R21 ;  /* 0x00002c140e00758d */ /* 0x000e240001840015 */
[----:B0-----:R-:W-:Y:S05]  /*3df0*/  @!P2 BRA `(.L_x_75) ;  /* 0xfffffffc00f0a947 */ /* 0x001fea000383ffff */
[----:B------:R-:W-:Y:S05]  /*3e00*/  BSYNC.RECONVERGENT B0 ;  /* 0x0000000000007941 */ /* 0x000fea0003800200 */
.L_x_74:
[----:B------:R0:W5:Y:S01]  /*3e10*/  LDG.E R15, desc[UR16][R12.64+0x30] ;  /* 0x000030100c0f7981 */ /* 0x000162000c1e1900 */
[----:B------:R-:W-:Y:S01]  /*3e20*/  BSSY.RECONVERGENT B0, `(.L_x_76) ;  /* 0x0000005000007945 */ /* 0x000fe20003800200 */
.L_x_77:
[----:B------:R-:W1:Y:S02]  /*3e30*/  LDS R20, [R14+0x30] ;  /* 0x000030000e147984 */ /* 0x000e640000000800 */
[----:B-1---5:R-:W-:-:S05]  /*3e40*/  FADD R21, R15, R20 ;  /* 0x000000140f157221 */ /* 0x022fca0000000000 */
[----:B------:R-:W1:Y:S02]  /*3e50*/  ATOMS.CAST.SPIN P2, [R14+0x30], R20, R21 ;  /* 0x000030140e00758d */ /* 0x000e640001840015 */
[----:B-1----:R-:W-:Y:S05]  /*3e60*/  @!P2 BRA `(.L_x_77) ;  /* 0xfffffffc00f0a947 */ /* 0x002fea000383ffff */
[----:B------:R-:W-:Y:S05]  /*3e70*/  BSYNC.RECONVERGENT B0 ;  /* 0x0000000000007941 */ /* 0x000fea0003800200 */
.L_x_76:
[----:B------:R1:W5:Y:S01]  /*3e80*/  LDG.E R15, desc[UR16][R12.64+0x34] ;  /* 0x000034100c0f7981 */ /* 0x000362000c1e1900 */
[----:B------:R-:W-:Y:S01]  /*3e90*/  BSSY.RECONVERGENT B0, `(.L_x_78) ;  /* 0x0000005000007945 */ /* 0x000fe20003800200 */
.L_x_79:
[----:B------:R-:W0:Y:S02]  /*3ea0*/  LDS R20, [R14+0x34] ;  /* 0x000034000e147984 */ /* 0x000e240000000800 */
[----:B0----5:R-:W-:-:S05]  /*3eb0*/  FADD R21, R15, R20 ;  /* 0x000000140f157221 */ /* 0x021fca0000000000 */
[----:B------:R-:W0:Y:S02]  /*3ec0*/  ATOMS.CAST.SPIN P2, [R14+0x34], R20, R21 ;  /* 0x000034140e00758d */ /* 0x000e240001840015 */
[----:B0-----:R-:W-:Y:S05]  /*3ed0*/  @!P2 BRA `(.L_x_79) ;  /* 0xfffffffc00f0a947 */ /* 0x001fea000383ffff */
[----:B------:R-:W-:Y:S05]  /*3ee0*/  BSYNC.RECONVERGENT B0 ;  /* 0x0000000000007941 */ /* 0x000fea0003800200 */
.L_x_78:
[----:B------:R0:W5:Y:S01]  /*3ef0*/  LDG.E R15, desc[UR16][R12.64+0x38] ;  /* 0x000038100c0f7981 */ /* 0x000162000c1e1900 */
[----:B------:R-:W-:Y:S01]  /*3f00*/  BSSY.RECONVERGENT B0, `(.L_x_80) ;  /* 0x0000005000007945 */ /* 0x000fe20003800200 */
.L_x_81:
[----:B------:R-:W1:Y:S02]  /*3f10*/  LDS R20, [R14+0x38] ;  /* 0x000038000e147984 */ /* 0x000e640000000800 */
[----:B-1---5:R-:W-:-:S05]  /*3f20*/  FADD R21, R15, R20 ;  /* 0x000000140f157221 */ /* 0x022fca0000000000 */
[----:B------:R-:W1:Y:S02]  /*3f30*/  ATOMS.CAST.SPIN P2, [R14+0x38], R20, R21 ;  /* 0x000038140e00758d */ /* 0x000e640001840015 */
[----:B-1----:R-:W-:Y:S05]  /*3f40*/  @!P2 BRA `(.L_x_81) ;  /* 0xfffffffc00f0a947 */ /* 0x002fea000383ffff */
[----:B------:R-:W-:Y:S05]  /*3f50*/  BSYNC.RECONVERGENT B0 ;  /* 0x0000000000007941 */ /* 0x000fea0003800200 */
.L_x_80:
[----:B------:R1:W5:Y:S01]  /*3f60*/  LDG.E R15, desc[UR16][R12.64+0x3c] ;  /* 0x00003c100c0f7981 */ /* 0x000362000c1e1900 */
[----:B------:R-:W-:Y:S01]  /*3f70*/  BSSY.RECONVERGENT B0, `(.L_x_82) ;  /* 0x0000005000007945 */ /* 0x000fe20003800200 */
.L_x_83:
[----:B01234-:R-:W0:Y:S02]  /*3f80*/  LDS R12, [R14+0x3c] ;  /* 0x00003c000e0c7984 */ /* 0x01fe240000000800 */
[----:B0----5:R-:W-:-:S05]  /*3f90*/  FADD R13, R15, R12 ;  /* 0x0000000c0f0d7221 */ /* 0x021fca0000000000 */
[----:B------:R-:W0:Y:S02]  /*3fa0*/  ATOMS.CAST.SPIN P2, [R14+0x3c], R12, R13 ;  /* 0x00003c0c0e00758d */ /* 0x000e24000184000d */
[----:B0-----:R-:W-:Y:S05]  /*3fb0*/  @!P2 BRA `(.L_x_83) ;  /* 0xfffffffc00f0a947 */ /* 0x001fea000383ffff */
[----:B------:R-:W-:Y:S05]  /*3fc0*/  BSYNC.RECONVERGENT B0 ;  /* 0x0000000000007941 */ /* 0x000fea0003800200 */
.L_x_82:
[----:B------:R-:W-:-:S05]  /*3fd0*/  VIADD R3, R3, 0x10 ;  /* 0x0000001003037836 */ /* 0x000fca0000000000 */
[----:B------:R-:W-:-:S13]  /*3fe0*/  ISETP.NE.AND P2, PT, R3, UR27, PT ;  /* 0x0000001b03007c0c */ /* 0x000fda000bf45270 */
[----:B------:R-:W-:Y:S05]  /*3ff0*/  @P2 BRA `(.L_x_84) ;  /* 0xfffffff800182947 */ /* 0x000fea000383ffff */
[----:B------:R-:W-:-:S07]  /*4000*/  MOV R3, UR27 ;  /* 0x0000001b00037c02 */ /* 0x000fce0008000f00 */
.L_x_51:
[----:B------:R-:W-:Y:S05]  /*4010*/  @!P0 BRA `(.L_x_85) ;  /* 0x00000008005c8947 */ /* 0x000fea0003800000 */
[----:B------:R-:W-:-:S09]  /*4020*/  UISETP.GE.U32.AND UP1, UPT, UR24, 0x7, UPT ;  /* 0x000000071800788c */ /* 0x000fd2000bf26070 */
[----:B------:R-:W-:Y:S05]  /*4030*/  BRA.U !UP1, `(.L_x_86) ;  /* 0x00000005090c7547 */ /* 0x000fea000b800000 */
[----:B0-----:R-:W-:Y:S01]  /*4040*/  IADD3 R12, PT, PT, R18, R3, RZ ;  /* 0x00000003120c7210 */ /* 0x001fe20007ffe0ff */
[----:B------:R-:W-:Y:S01]  /*4050*/  IMAD.MOV.U32 R13, RZ, RZ, 0x4 ;  /* 0x00000004ff0d7424 */ /* 0x000fe200078e00ff */
[----:B------:R-:W0:Y:S03]  /*4060*/  LDCU UR5, c[0x0][0x3b0] ;  /* 0x00007600ff0577ac */ /* 0x000e260008000800 */
[----:B------:R-:W-:-:S05]  /*4070*/  IMAD.WIDE.U32 R12, R12, R13, UR6 ;  /* 0x000000060c0c7e25 */ /* 0x000fca000f8e000d */
[----:B------:R1:W5:Y:S01]  /*4080*/  LDG.E R15, desc[UR16][R12.64] ;  /* 0x000000100c0f7981 */ /* 0x000362000c1e1900 */
[----:B------:R-:W-:Y:S01]  /*4090*/  BSSY.RECONVERGENT B0, `(.L_x_87) ;  /* 0x0000007000007945 */ /* 0x000fe20003800200 */
[----:B0-----:R-:W-:-:S05]  /*40a0*/  IMAD R14, R17, UR5, R3 ;  /* 0x00000005110e7c24 */ /* 0x001fca000f8e0203 */
[----:B-1----:R-:W-:-:S07]  /*40b0*/  LEA R14, R14, UR10, 0x2 ;  /* 0x0000000a0e0e7c11 */ /* 0x002fce000f8e10ff */
.L_x_88:
[----:B------:R-:W0:Y:S02]  /*40c0*/  LDS R12, [R14] ;  /* 0x000000000e0c7984 */ /* 0x000e240000000800 */
[----:B0----5:R-:W-:-:S05]  /*40d0*/  FADD R13, R15, R12 ;  /* 0x0000000c0f0d7221 */ /* 0x021fca0000000000 */
[----:B------:R-:W0:Y:S02]  /*40e0*/  ATOMS.CAST.SPIN P0, [R14], R12, R13 ;  /* 0x0000000c0e00758d */ /* 0x000e24000180000d */
[----:B0-----:R-:W-:Y:S05]  /*40f0*/  @!P0 BRA `(.L_x_88) ;  /* 0xfffffffc00f08947 */ /* 0x001fea000383ffff */
[----:B------:R-:W-:Y:S05]  /*4100*/  BSYNC.RECONVERGENT B0 ;  /* 0x0000000000007941 */ /* 0x000fea0003800200 */
.L_x_87:
[----:B------:R-:W-:-:S04]  /*4110*/  IADD3 R13, P0, PT, R18, R3, RZ ;  /* 0x00000003120d7210 */ /* 0x000fc80007f1e0ff */
[----:B------:R-:W-:Y:S02]  /*4120*/  IADD3.X R16, PT, PT, RZ, RZ, RZ, P0, !PT ;  /* 0x000000ffff107210 */ /* 0x000fe400007fe4ff */
[----:B------:R-:W-:-:S04]  /*4130*/  LEA R12, P0, R13, UR6, 0x2 ;  /* 0x000000060d0c7c11 */ /* 0x000fc8000f8010ff */
[----:B------:R-:W-:-:S05]  /*4140*/  LEA.HI.X R13, R13, UR7, R16, 0x2, P0 ;  /* 0x000000070d0d7c11 */ /* 0x000fca00080f1410 */
[----:B------:R0:W5:Y:S01]  /*4150*/  LDG.E R15, desc[UR16][R12.64+0x4] ;  /* 0x000004100c0f7981 */ /* 0x000162000c1e1900 */
[----:B------:R-:W-:Y:S03]  /*4160*/  BSSY.RECONVERGENT B0, `(.L_x_89) ;  /* 0x0000005000007945 */ /* 0x000fe60003800200 */
.L_x_90:
[----:B------:R-:W1:Y:S02]  /*4170*/  LDS R20, [R14+0x4] ;  /* 0x000004000e147984 */ /* 0x000e640000000800 */
[----:B-1---5:R-:W-:-:S05]  /*4180*/  FADD R21, R15, R20 ;  /* 0x000000140f157221 */ /* 0x022fca0000000000 */
[----:B------:R-:W1:Y:S02]  /*4190*/  ATOMS.CAST.SPIN P0, [R14+0x4], R20, R21 ;  /* 0x000004140e00758d */ /* 0x000e640001800015 */
[----:B-1----:R-:W-:Y:S05]  /*41a0*/  @!P0 BRA `(.L_x_90) ;  /* 0xfffffffc00f08947 */ /* 0x002fea000383ffff */
[----:B------:R-:W-:Y:S05]  /*41b0*/  BSYNC.RECONVERGENT B0 ;  /* 0x0000000000007941 */ /* 0x000fea0003800200 */
.L_x_89:
[----:B------:R1:W5:Y:S01]  /*41c0*/  LDG.E R15, desc[UR16][R12.64+0x8] ;  /* 0x000008100c0f7981 */ /* 0x000362000c1e1900 */
[----:B------:R-:W-:Y:S01]  /*41d0*/  BSSY.RECONVERGENT B0, `(.L_x_91) ;  /* 0x0000005000007945 */ /* 0x000fe20003800200 */
.L_x_92:
[----:B------:R-:W2:Y:S02]  /*41e0*/  LDS R20, [R14+0x8] ;  /* 0x000008000e147984 */ /* 0x000ea40000000800 */
[----:B--2--5:R-:W-:-:S05]  /*41f0*/  FADD R21, R15, R20 ;  /* 0x000000140f157221 */ /* 0x024fca0000000000 */
[----:B------:R-:W2:Y:S02]  /*4200*/  ATOMS.CAST.SPIN P0, [R14+0x8], R20, R21 ;  /* 0x000008140e00758d */ /* 0x000ea40001800015 */
[----:B--2---:R-:W-:Y:S05]  /*4210*/  @!P0 BRA `(.L_x_92) ;  /* 0xfffffffc00f08947 */ /* 0x004fea000383ffff */
[----:B------:R-:W-:Y:S05]  /*4220*/  BSYNC.RECONVERGENT B0 ;  /* 0x0000000000007941 */ /* 0x000fea0003800200 */
.L_x_91:
[----:B------:R2:W5:Y:S01]  /*4230*/  LDG.E R15, desc[UR16][R12.64+0xc] ;  /* 0x00000c100c0f7981 */ /* 0x000562000c1e1900 */
[----:B------:R-:W-:Y:S01]  /*4240*/  BSSY.RECONVERGENT B0, `(.L_x_93) ;  /* 0x0000005000007945 */ /* 0x000fe20003800200 */
.L_x_94:
[----:B------:R-:W3:Y:S02]  /*4250*/  LDS R20, [R14+0xc] ;  /* 0x00000c000e147984 */ /* 0x000ee40000000800 */
[----:B---3-5:R-:W-:-:S05]  /*4260*/  FADD R21, R15, R20 ;  /* 0x000000140f157221 */ /* 0x028fca0000000000 */
[----:B------:R-:W3:Y:S02]  /*4270*/  ATOMS.CAST.SPIN P0, [R14+0xc], R20, R21 ;  /* 0x00000c140e00758d */ /* 0x000ee40001800015 */
[----:B---3--:R-:W-:Y:S05]  /*4280*/  @!P0 BRA `(.L_x_94) ;  /* 0xfffffffc00f08947 */ /* 0x008fea000383ffff */
[----:B------:R-:W-:Y:S05]  /*4290*/  BSYNC.RECONVERGENT B0 ;  /* 0x0000000000007941 */ /* 0x000fea0003800200 */
.L_x_93:
[----:B------:R3:W5:Y:S01]  /*42a0*/  LDG.E R15, desc[UR16][R12.64+0x10] ;  /* 0x000010100c0f7981 */ /* 0x000762000c1e1900 */
[----:B------:R-:W-:Y:S01]  /*42b0*/  BSSY.RECONVERGENT B0, `(.L_x_95) ;  /* 0x0000005000007945 */ /* 0x000fe20003800200 */
.L_x_96:
[----:B------:R-:W4:Y:S02]  /*42c0*/  LDS R20, [R14+0x10] ;  /* 0x000010000e147984 */ /* 0x000f240000000800 */
[----:B----45:R-:W-:-:S05]  /*42d0*/  FADD R21, R15, R20 ;  /* 0x000000140f157221 */ /* 0x030fca0000000000 */
[----:B------:R-:W4:Y:S02]  /*42e0*/  ATOMS.CAST.SPIN P0, [R14+0x10], R20, R21 ;  /* 0x000010140e00758d */ /* 0x000f240001800015 */
[----:B----4-:R-:W-:Y:S05]  /*42f0*/  @!P0 BRA `(.L_x_96) ;  /* 0xfffffffc00f08947 */ /* 0x010fea000383ffff */
[----:B------:R-:W-:Y:S05]  /*4300*/  BSYNC.RECONVERGENT B0 ;  /* 0x0000000000007941 */ /* 0x000fea0003800200 */
.L_x_95:
[----:B------:R4:W5:Y:S01]  /*4310*/  LDG.E R15, desc[UR16][R12.64+0x14] ;  /* 0x000014100c0f7981 */ /* 0x000962000c1e1900 */
[----:B------:R-:W-:Y:S01]  /*4320*/  BSSY.RECONVERGENT B0, `(.L_x_97) ;  /* 0x0000005000007945 */ /* 0x000fe20003800200 */
.L_x_98:
[----:B------:R-:W0:Y:S02]  /*4330*/  LDS R20, [R14+0x14] ;  /* 0x000014000e147984 */ /* 0x000e240000000800 */
[----:B0----5:R-:W-:-:S05]  /*4340*/  FADD R21, R15, R20 ;  /* 0x000000140f157221 */ /* 0x021fca0000000000 */
[----:B------:R-:W0:Y:S02]  /*4350*/  ATOMS.CAST.SPIN P0, [R14+0x14], R20, R21 ;  /* 0x000014140e00758d */ /* 0x000e240001800015 */
[----:B0-----:R-:W-:Y:S05]  /*4360*/  @!P0 BRA `(.L_x_98) ;  /* 0xfffffffc00f08947 */ /* 0x001fea000383ffff */
[----:B------:R-:W-:Y:S05]  /*4370*/  BSYNC.RECONVERGENT B0 ;  /* 0x0000000000007941 */ /* 0x000fea0003800200 */
.L_x_97:
[----:B------:R0:W5:Y:S01]  /*4380*/  LDG.E R15, desc[UR16][R12.64+0x18] ;  /* 0x000018100c0f7981 */ /* 0x000162000c1e1900 */
[----:B------:R-:W-:Y:S01]  /*4390*/  BSSY.RECONVERGENT B0, `(.L_x_99) ;  /* 0x0000005000007945 */ /* 0x000fe20003800200 */
.L_x_100:
[----:B------:R-:W1:Y:S02]  /*43a0*/  LDS R20, [R14+0x18] ;  /* 0x000018000e147984 */ /* 0x000e640000000800 */
[----:B-1---5:R-:W-:-:S05]  /*43b0*/  FADD R21, R15, R20 ;  /* 0x000000140f157221 */ /* 0x022fca0000000000 */
[----:B------:R-:W1:Y:S02]  /*43c0*/  ATOMS.CAST.SPIN P0, [R14+0x18], R20, R21 ;  /* 0x000018140e00758d */ /* 0x000e640001800015 */
[----:B-1----:R-:W-:Y:S05]  /*43d0*/  @!P0 BRA `(.L_x_100) ;  /* 0xfffffffc00f08947 */ /* 0x002fea000383ffff */
[----:B------:R-:W-:Y:S05]  /*43e0*/  BSYNC.RECONVERGENT B0 ;  /* 0x0000000000007941 */ /* 0x000fea0003800200 */
.L_x_99:
[----:B------:R1:W5:Y:S01]  /*43f0*/  LDG.E R15, desc[UR16][R12.64+0x1c] ;  /* 0x00001c100c0f7981 */ /* 0x000362000c1e1900 */
[----:B------:R-:W-:Y:S01]  /*4400*/  BSSY.RECONVERGENT B0, `(.L_x_101) ;  /* 0x0000005000007945 */ /* 0x000fe20003800200 */
.L_x_102:
[----:B01234-:R-:W0:Y:S02]  /*4410*/  LDS R12, [R14+0x1c] ;  /* 0x00001c000e0c7984 */ /* 0x01fe240000000800 */
[----:B0----5:R-:W-:-:S05]  /*4420*/  FADD R13, R15, R12 ;  /* 0x0000000c0f0d7221 */ /* 0x021fca0000000000 */
[----:B------:R-:W0:Y:S02]  /*4430*/  ATOMS.CAST.SPIN P0, [R14+0x1c], R12, R13 ;  /* 0x00001c0c0e00758d */ /* 0x000e24000180000d */
[----:B0-----:R-:W-:Y:S05]  /*4440*/  @!P0 BRA `(.L_x_102) ;  /* 0xfffffffc00f08947 */ /* 0x001fea000383ffff */
[----:B------:R-:W-:Y:S05]  /*4450*/  BSYNC.RECONVERGENT B0 ;  /* 0x0000000000007941 */ /* 0x000fea0003800200 */
.L_x_101:
[----:B------:R-:W-:-:S07]  /*4460*/  IADD3 R3, PT, PT, R3, 0x8, RZ ;  /* 0x0000000803037810 */ /* 0x000fce0007ffe0ff */
.L_x_86:
[----:B------:R-:W-:Y:S01]  /*4470*/  UISETP.NE.AND UP1, UPT, UR25, URZ, UPT ;  /* 0x000000ff1900728c */ /* 0x000fe2000bf25270 */
[----:B------:R-:W-:Y:S08]  /*4480*/  BSSY.RECONVERGENT B0, `(.L_x_85) ;  /* 0x0000050000007945 */ /* 0x000ff00003800200 */
[----:B------:R-:W-:Y:S05]  /*4490*/  BRA.U !UP1, `(.L_x_103) ;  /* 0x0000000509387547 */ /* 0x000fea000b800000 */
[----:B------:R-:W-:-:S09]  /*44a0*/  UISETP.GE.U32.AND UP1, UPT, UR26, 0x3, UPT ;  /* 0x000000031a00788c */ /* 0x000fd2000bf26070 */
[----:B------:R-:W-:Y:S05]  /*44b0*/  BRA.U !UP1, `(.L_x_104) ;  /* 0x00000001099c7547 */ /* 0x000fea000b800000 */
[----:B0-----:R-:W-:Y:S02]  /*44c0*/  HFMA2 R13, -RZ, RZ, 0, 2.384185791015625e-07 ;  /* 0x00000004ff0d7431 */ /* 0x001fe400000001ff */
[----:B------:R-:W-:Y:S01]  /*44d0*/  IMAD.IADD R12, R18, 0x1, R3 ;  /* 0x00000001120c7824 */ /* 0x000fe200078e0203 */
[----:B------:R-:W0:Y:S03]  /*44e0*/  LDCU UR5, c[0x0][0x3b0] ;  /* 0x00007600ff0577ac */ /* 0x000e260008000800 */
[----:B------:R-:W-:-:S05]  /*44f0*/  IMAD.WIDE.U32 R12, R12, R13, UR6 ;  /* 0x000000060c0c7e25 */ /* 0x000fca000f8e000d */
[----:B------:R1:W5:Y:S01]  /*4500*/  LDG.E R15, desc[UR16][R12.64] ;  /* 0x000000100c0f7981 */ /* 0x000362000c1e1900 */
[----:B------:R-:W-:Y:S01]  /*4510*/  BSSY.RECONVERGENT B1, `(.L_x_105) ;  /* 0x0000007000017945 */ /* 0x000fe20003800200 */
[----:B0-----:R-:W-:-:S05]  /*4520*/  IMAD R16, R17, UR5, R3 ;  /* 0x0000000511107c24 */ /* 0x001fca000f8e0203 */
[----:B-1----:R-:W-:-:S07]  /*4530*/  LEA R16, R16, UR10, 0x2 ;  /* 0x0000000a10107c11 */ /* 0x002fce000f8e10ff */
.L_x_106:
[----:B------:R-:W0:Y:S02]  /*4540*/  LDS R12, [R16] ;  /* 0x00000000100c7984 */ /* 0x000e240000000800 */
[----:B0----5:R-:W-:-:S05]  /*4550*/  FADD R13, R15, R12 ;  /* 0x0000000c0f0d7221 */ /* 0x021fca0000000000 */
[----:B------:R-:W0:Y:S02]  /*4560*/  ATOMS.CAST.SPIN P0, [R16], R12, R13 ;  /* 0x0000000c1000758d */ /* 0x000e24000180000d */
[----:B0-----:R-:W-:Y:S05]  /*4570*/  @!P0 BRA `(.L_x_106) ;  /* 0xfffffffc00f08947 */ /* 0x001fea000383ffff */
[----:B------:R-:W-:Y:S05]  /*4580*/  BSYNC.RECONVERGENT B1 ;  /* 0x0000000000017941 */ /* 0x000fea0003800200 */
.L_x_105:
[----:B------:R-:W-:-:S04]  /*4590*/  IADD3 R13, P0, PT, R18, R3, RZ ;  /* 0x00000003120d7210 */ /* 0x000fc80007f1e0ff */
[----:B------:R-:W-:Y:S02]  /*45a0*/  IADD3.X R14, PT, PT, RZ, RZ, RZ, P0, !PT ;  /* 0x000000ffff0e7210 */ /* 0x000fe400007fe4ff */
[----:B------:R-:W-:-:S04]  /*45b0*/  LEA R12, P0, R13, UR6, 0x2 ;  /* 0x000000060d0c7c11 */ /* 0x000fc8000f8010ff */
[----:B------:R-:W-:-:S05]  /*45c0*/  LEA.HI.X R13, R13, UR7, R14, 0x2, P0 ;  /* 0x000000070d0d7c11 */ /* 0x000fca00080f140e */
[----:B------:R0:W5:Y:S01]  /*45d0*/  LDG.E R19, desc[UR16][R12.64+0x4] ;  /* 0x000004100c137981 */ /* 0x000162000c1e1900 */
[----:B------:R-:W-:Y:S03]  /*45e0*/  BSSY.RECONVERGENT B1, `(.L_x_107) ;  /* 0x0000005000017945 */ /* 0x000fe60003800200 */
.L_x_108:
[----:B------:R-:W1:Y:S02]  /*45f0*/  LDS R14, [R16+0x4] ;  /* 0x00000400100e7984 */ /* 0x000e640000000800 */
[----:B-1---5:R-:W-:-:S05]  /*4600*/  FADD R15, R19, R14 ;  /* 0x0000000e130f7221 */ /* 0x022fca0000000000 */
[----:B------:R-:W1:Y:S02]  /*4610*/  ATOMS.CAST.SPIN P0, [R16+0x4], R14, R15 ;  /* 0x0000040e1000758d */ /* 0x000e64000180000f */
[----:B-1----:R-:W-:Y:S05]  /*4620*/  @!P0 BRA `(.L_x_108) ;  /* 0xfffffffc00f08947 */ /* 0x002fea000383ffff */
[----:B------:R-:W-:Y:S05]  /*4630*/  BSYNC.RECONVERGENT B1 ;  /* 0x0000000000017941 */ /* 0x000fea0003800200 */
.L_x_107:
[----:B------:R1:W5:Y:S01]  /*4640*/  LDG.E R19, desc[UR16][R12.64+0x8] ;  /* 0x000008100c137981 */ /* 0x000362000c1e1900 */
[----:B------:R-:W-:Y:S01]  /*4650*/  BSSY.RECONVERGENT B1, `(.L_x_109) ;  /* 0x0000005000017945 */ /* 0x000fe20003800200 */
.L_x_110:
[----:B------:R-:W2:Y:S02]  /*4660*/  LDS R14, [R16+0x8] ;  /* 0x00000800100e7984 */ /* 0x000ea40000000800 */
[----:B--2--5:R-:W-:-:S05]  /*4670*/  FADD R15, R19, R14 ;  /* 0x0000000e130f7221 */ /* 0x024fca0000000000 */
[----:B------:R-:W2:Y:S02]  /*4680*/  ATOMS.CAST.SPIN P0, [R16+0x8], R14, R15 ;  /* 0x0000080e1000758d */ /* 0x000ea4000180000f */
[----:B--2---:R-:W-:Y:S05]  /*4690*/  @!P0 BRA `(.L_x_110) ;  /* 0xfffffffc00f08947 */ /* 0x004fea000383ffff */
[----:B------:R-:W-:Y:S05]  /*46a0*/  BSYNC.RECONVERGENT B1 ;  /* 0x0000000000017941 */ /* 0x000fea0003800200 */
.L_x_109:
[----:B------:R2:W5:Y:S01]  /*46b0*/  LDG.E R15, desc[UR16][R12.64+0xc] ;  /* 0x00000c100c0f7981 */ /* 0x000562000c1e1900 */
[----:B------:R-:W-:Y:S01]  /*46c0*/  BSSY.RECONVERGENT B1, `(.L_x_111) ;  /* 0x0000005000017945 */ /* 0x000fe20003800200 */
.L_x_112:
[----:B012---:R-:W0:Y:S02]  /*46d0*/  LDS R12, [R16+0xc] ;  /* 0x00000c00100c7984 */ /* 0x007e240000000800 */
[----:B0----5:R-:W-:-:S05]  /*46e0*/  FADD R13, R15, R12 ;  /* 0x0000000c0f0d7221 */ /* 0x021fca0000000000 */
[----:B------:R-:W0:Y:S02]  /*46f0*/  ATOMS.CAST.SPIN P0, [R16+0xc], R12, R13 ;  /* 0x00000c0c1000758d */ /* 0x000e24000180000d */
[----:B0-----:R-:W-:Y:S05]  /*4700*/  @!P0 BRA `(.L_x_112) ;  /* 0xfffffffc00f08947 */ /* 0x001fea000383ffff */
[----:B------:R-:W-:Y:S05]  /*4710*/  BSYNC.RECONVERGENT B1 ;  /* 0x0000000000017941 */ /* 0x000fea0003800200 */
.L_x_111:
[----:B------:R-:W-:-:S07]  /*4720*/  VIADD R3, R3, 0x4 ;  /* 0x0000000403037836 */ /* 0x000fce0000000000 */
.L_x_104:
[----:B------:R-:W-:-:S09]  /*4730*/  UISETP.NE.AND UP1, UPT, UR12, URZ, UPT ;  /* 0x000000ff0c00728c */ /* 0x000fd2000bf25270 */
[----:B------:R-:W-:Y:S05]  /*4740*/  BRA.U !UP1, `(.L_x_103) ;  /* 0x00000001098c7547 */ /* 0x000fea000b800000 */
[----:B0-----:R-:W-:Y:S01]  /*4750*/  IADD3 R12, PT, PT, R18, R3, RZ ;  /* 0x00000003120c7210 */ /* 0x001fe20007ffe0ff */
[----:B------:R-:W0:Y:S01]  /*4760*/  LDCU UR5, c[0x0][0x3b0] ;  /* 0x00007600ff0577ac */ /* 0x000e220008000800 */
[----:B------:R-:W-:-:S05]  /*4770*/  MOV R13, 0x4 ;  /* 0x00000004000d7802 */ /* 0x000fca0000000f00 */
[----:B------:R-:W-:-:S05]  /*4780*/  IMAD.WIDE.U32 R12, R12, R13, UR6 ;  /* 0x000000060c0c7e25 */ /* 0x000fca000f8e000d */
[----:B------:R1:W5:Y:S01]  /*4790*/  LDG.E R15, desc[UR16][R12.64] ;  /* 0x000000100c0f7981 */ /* 0x000362000c1e1900 */
[----:B------:R-:W-:Y:S01]  /*47a0*/  IMAD.U32 R14, RZ, RZ, UR12 ;  /* 0x0000000cff0e7e24 */ /* 0x000fe2000f8e00ff */
[----:B------:R-:W-:Y:S04]  /*47b0*/  BSSY.RECONVERGENT B1, `(.L_x_113) ;  /* 0x0000008000017945 */ /* 0x000fe80003800200 */
[----:B------:R-:W-:Y:S01]  /*47c0*/  ISETP.NE.AND P2, PT, R14, 0x1, PT ;  /* 0x000000010e00780c */ /* 0x000fe20003f45270 */
[----:B0-----:R-:W-:-:S05]  /*47d0*/  IMAD R17, R17, UR5, R3 ;  /* 0x0000000511117c24 */ /* 0x001fca000f8e0203 */
[----:B-1----:R-:W-:-:S07]  /*47e0*/  LEA R17, R17, UR10, 0x2 ;  /* 0x0000000a11117c11 */ /* 0x002fce000f8e10ff */
.L_x_114:
[----:B------:R-:W0:Y:S02]  /*47f0*/  LDS R12, [R17] ;  /* 0x00000000110c7984 */ /* 0x000e240000000800 */
[----:B0----5:R-:W-:-:S05]  /*4800*/  FADD R13, R15, R12 ;  /* 0x0000000c0f0d7221 */ /* 0x021fca0000000000 */
[----:B------:R-:W0:Y:S02]  /*4810*/  ATOMS.CAST.SPIN P0, [R17], R12, R13 ;  /* 0x0000000c1100758d */ /* 0x000e24000180000d */
[----:B0-----:R-:W-:Y:S05]  /*4820*/  @!P0 BRA `(.L_x_114) ;  /* 0xfffffffc00f08947 */ /* 0x001fea000383ffff */
[----:B------:R-:W-:Y:S05]  /*4830*/  BSYNC.RECONVERGENT B1 ;  /* 0x0000000000017941 */ /* 0x000fea0003800200 */
.L_x_113:
[----:B------:R-:W-:Y:S05]  /*4840*/  @!P2 BRA `(.L_x_103) ;  /* 0x00000000004ca947 */ /* 0x000fea0003800000 */
[----:B------:R-:W-:-:S04]  /*4850*/  IADD3 R3, P0, PT, R18, R3, RZ ;  /* 0x0000000312037210 */ /* 0x000fc80007f1e0ff */
[----:B------:R-:W-:Y:S02]  /*4860*/  IADD3.X R14, PT, PT, RZ, RZ, RZ, P0, !PT ;  /* 0x000000ffff0e7210 */ /* 0x000fe400007fe4ff */
[----:B------:R-:W-:-:S04]  /*4870*/  LEA R12, P0, R3, UR6, 0x2 ;  /* 0x00000006030c7c11 */ /* 0x000fc8000f8010ff */
[----:B------:R-:W-:-:S05]  /*4880*/  LEA.HI.X R13, R3, UR7, R14, 0x2, P0 ;  /* 0x00000007030d7c11 */ /* 0x000fca00080f140e */
[----:B------:R0:W5:Y:S01]  /*4890*/  LDG.E R3, desc[UR16][R12.64+0x4] ;  /* 0x000004100c037981 */ /* 0x000162000c1e1900 */
[----:B------:R-:W-:Y:S01]  /*48a0*/  MOV R14, UR12 ;  /* 0x0000000c000e7c02 */ /* 0x000fe20008000f00 */
[----:B------:R-:W-:Y:S03]  /*48b0*/  BSSY.RECONVERGENT B1, `(.L_x_115) ;  /* 0x0000006000017945 */ /* 0x000fe60003800200 */
[----:B------:R-:W-:-:S13]  /*48c0*/  ISETP.NE.AND P2, PT, R14, 0x2, PT ;  /* 0x000000020e00780c */ /* 0x000fda0003f45270 */
.L_x_116:
[----:B------:R-:W1:Y:S02]  /*48d0*/  LDS R14, [R17+0x4] ;  /* 0x00000400110e7984 */ /* 0x000e640000000800 */
[----:B-1---5:R-:W-:-:S05]  /*48e0*/  FADD R15, R3, R14 ;  /* 0x0000000e030f7221 */ /* 0x022fca0000000000 */
[----:B------:R-:W1:Y:S02]  /*48f0*/  ATOMS.CAST.SPIN P0, [R17+0x4], R14, R15 ;  /* 0x0000040e1100758d */ /* 0x000e64000180000f */
[----:B-1----:R-:W-:Y:S05]  /*4900*/  @!P0 BRA `(.L_x_116) ;  /* 0xfffffffc00f08947 */ /* 0x002fea000383ffff */
[----:B------:R-:W-:Y:S05]  /*4910*/  BSYNC.RECONVERGENT B1 ;  /* 0x0000000000017941 */ /* 0x000fea0003800200 */
.L_x_115:
[----:B------:R-:W-:Y:S05]  /*4920*/  @!P2 BRA `(.L_x_103) ;  /* 0x000000000014a947 */ /* 0x000fea0003800000 */
[----:B------:R1:W5:Y:S02]  /*4930*/  LDG.E R3, desc[UR16][R12.64+0x8] ;  /* 0x000008100c037981 */ /* 0x000364000c1e1900 */
.L_x_117:
[----:B01----:R-:W0:Y:S02]  /*4940*/  LDS R12, [R17+0x8] ;  /* 0x00000800110c7984 */ /* 0x003e240000000800 */
[----:B0----5:R-:W-:-:S05]  /*4950*/  FADD R13, R3, R12 ;  /* 0x0000000c030d7221 */ /* 0x021fca0000000000 */
[----:B------:R-:W0:Y:S02]  /*4960*/  ATOMS.CAST.SPIN P0, [R17+0x8], R12, R13 ;  /* 0x0000080c1100758d */ /* 0x000e24000180000d */
[----:B0-----:R-:W-:Y:S05]  /*4970*/  @!P0 BRA `(.L_x_117) ;  /* 0xfffffffc00f08947 */ /* 0x001fea000383ffff */
.L_x_103:
[----:B------:R-:W-:Y:S05]  /*4980*/  BSYNC.RECONVERGENT B0 ;  /* 0x0000000000007941 */ /* 0x000fea0003800200 */
.L_x_85:
[----:B------:R-:W1:Y:S01]  /*4990*/  LDCU UR5, c[0x0][0x3ac] ;  /* 0x00007580ff0577ac */ /* 0x000e620008000800 */
[----:B------:R-:W-:-:S05]  /*49a0*/  VIADD R0, R0, UR22 ;  /* 0x0000001600007c36 */ /* 0x000fca0008000000 */
[----:B-1----:R-:W-:-:S13]  /*49b0*/  ISETP.GE.AND P0, PT, R0, UR5, PT ;  /* 0x0000000500007c0c */ /* 0x002fda000bf06270 */
[----:B------:R-:W-:Y:S05]  /*49c0*/  @!P0 BRA `(.L_x_118) ;  /* 0xffffffe0002c8947 */ /* 0x000fea000383ffff */
[----:B------:R-:W-:Y:S05]  /*49d0*/  BRA `(.L_x_36) ;  /* 0x0000001400387947 */ /* 0x000fea0003800000 */
.L_x_37:
[----:B------:R-:W0:Y:S02]  /*49e0*/  LDCU UR5, c[0x0][0x3b0] ;  /* 0x00007600ff0577ac */ /* 0x000e240008000800 */
[----:B0-----:R-:W-:-:S09]  /*49f0*/  UISETP.GE.AND UP1, UPT, UR5, 0x1, UPT ;  /* 0x000000010500788c */ /* 0x001fd2000bf26270 */
[----:B------:R-:W-:Y:S05]  /*4a00*/  BRA.U !UP1, `(.L_x_119) ;  /* 0x0000001109747547 */ /* 0x000fea000b800000 */
[----:B------:R-:W-:-:S07]  /*4a10*/  MOV R0, R2 ;  /* 0x0000000200007202 */ /* 0x000fce0000000f00 */
.L_x_187:
[----:B------:R-:W-:Y:S01]  /*4a20*/  HFMA2 R15, -RZ, RZ, 0, 2.384185791015625e-07 ;  /* 0x00000004ff0f7431 */ /* 0x000fe200000001ff */
[----:B------:R-:W-:Y:S05]  /*4a30*/  YIELD ;  /* 0x0000000000007946 */ /* 0x000fea0003800000 */
[----:B0-----:R-:W0:Y:S01]  /*4a40*/  LDCU UR5, c[0x0][0x3b0] ;  /* 0x00007600ff0577ac */ /* 0x001e220008000800 */
[----:B------:R-:W-:Y:S01]  /*4a50*/  ATOMS.POPC.INC.32 RZ, [UR14] ;  /* 0x00000000ffff7f8c */ /* 0x000fe2000d80000e */
[----:B------:R-:W-:Y:S01]  /*4a60*/  MOV R12, RZ ;  /* 0x000000ff000c7202 */ /* 0x000fe20000000f00 */
[C---:B------:R-:W-:Y:S01]  /*4a70*/  IMAD.WIDE.U32 R14, R0.reuse, R15, UR8 ;  /* 0x00000008000e7e25 */ /* 0x040fe2000f8e000f */
[----:B------:R-:W1:Y:S04]  /*4a80*/  LDCU UR13, c[0x0][0x3ac] ;  /* 0x00007580ff0d77ac */ /* 0x000e680008000800 */
[----:B------:R2:W-:Y:S01]  /*4a90*/  STG.E desc[UR16][R14.64], RZ ;  /* 0x000000ff0e007986 */ /* 0x0005e2000c101910 */
[----:B------:R-:W-:Y:S01]  /*4aa0*/  UISETP.GE.U32.AND UP1, UPT, UR15, 0xf, UPT ;  /* 0x0000000f0f00788c */ /* 0x000fe2000bf26070 */
[----:B0-----:R-:W-:-:S02]  /*4ab0*/  IMAD R3, R0, UR5, RZ ;  /* 0x0000000500037c24 */ /* 0x001fc4000f8e02ff */
[----:B------:R-:W-:-:S05]  /*4ac0*/  VIADD R0, R0, UR22 ;  /* 0x0000001600007c36 */ /* 0x000fca0008000000 */
[----:B-1----:R-:W-:Y:S01]  /*4ad0*/  ISETP.GE.AND P0, PT, R0, UR13, PT ;  /* 0x0000000d00007c0c */ /* 0x002fe2000bf06270 */
[----:B--2---:R-:W-:-:S12]  /*4ae0*/  BRA.U !UP1, `(.L_x_120) ;  /* 0x0000000509e87547 */ /* 0x004fd8000b800000 */
[----:B------:R-:W-:-:S07]  /*4af0*/  MOV R14, RZ ;  /* 0x000000ff000e7202 */ /* 0x000fce0000000f00 */
.L_x_153:
[----:B------:R-:W-:Y:S02]  /*4b00*/  HFMA2 R13, -RZ, RZ, 0, 2.384185791015625e-07 ;  /* 0x00000004ff0d7431 */ /* 0x000fe400000001ff */
[----:B------:R-:W-:-:S04]  /*4b10*/  IMAD.IADD R12, R3, 0x1, R14 ;  /* 0x00000001030c7824 */ /* 0x000fc800078e020e */
[----:B------:R-:W-:-:S05]  /*4b20*/  IMAD.WIDE.U32 R12, R12, R13, UR6 ;  /* 0x000000060c0c7e25 */ /* 0x000fca000f8e000d */
[----:B------:R0:W5:Y:S01]  /*4b30*/  LDG.E R19, desc[UR16][R12.64] ;  /* 0x000000100c137981 */ /* 0x000162000c1e1900 */
[----:B------:R-:W-:Y:S05]  /*4b40*/  YIELD ;  /* 0x0000000000007946 */ /* 0x000fea0003800000 */
[----:B------:R-:W-:Y:S01]  /*4b50*/  BSSY.RECONVERGENT B0, `(.L_x_121) ;  /* 0x0000006000007945 */ /* 0x000fe20003800200 */
[----:B------:R-:W-:-:S07]  /*4b60*/  LEA R15, R14, UR10, 0x2 ;  /* 0x0000000a0e0f7c11 */ /* 0x000fce000f8e10ff */
.L_x_122:
[----:B------:R-:W1:Y:S02]  /*4b70*/  LDS R16, [R15] ;  /* 0x000000000f107984 */ /* 0x000e640000000800 */
[----:B-1---5:R-:W-:-:S05]  /*4b80*/  FADD R17, R19, R16 ;  /* 0x0000001013117221 */ /* 0x022fca0000000000 */
[----:B------:R-:W1:Y:S02]  /*4b90*/  ATOMS.CAST.SPIN P2, [R15], R16, R17 ;  /* 0x000000100f00758d */ /* 0x000e640001840011 */
[----:B-1----:R-:W-:Y:S05]  /*4ba0*/  @!P2 BRA `(.L_x_122) ;  /* 0xfffffffc00f0a947 */ /* 0x002fea000383ffff */
[----:B------:R-:W-:Y:S05]  /*4bb0*/  BSYNC.RECONVERGENT B0 ;  /* 0x0000000000007941 */ /* 0x000fea0003800200 */
.L_x_121:
[----:B------:R1:W5:Y:S01]  /*4bc0*/  LDG.E R19, desc[UR16][R12.64+0x4] ;  /* 0x000004100c137981 */ /* 0x000362000c1e1900 */
[----:B------:R-:W-:Y:S01]  /*4bd0*/  BSSY.RECONVERGENT B0, `(.L_x_123) ;  /* 0x0000005000007945 */ /* 0x000fe20003800200 */
.L_x_124:
[----:B------:R-:W2:Y:S02]  /*4be0*/  LDS R16, [R15+0x4] ;  /* 0x000004000f107984 */ /* 0x000ea40000000800 */
[----:B--2--5:R-:W-:-:S05]  /*4bf0*/  FADD R17, R19, R16 ;  /* 0x0000001013117221 */ /* 0x024fca0000000000 */
[----:B------:R-:W2:Y:S02]  /*4c00*/  ATOMS.CAST.SPIN P2, [R15+0x4], R16, R17 ;  /* 0x000004100f00758d */ /* 0x000ea40001840011 */
[----:B--2---:R-:W-:Y:S05]  /*4c10*/  @!P2 BRA `(.L_x_124) ;  /* 0xfffffffc00f0a947 */ /* 0x004fea000383ffff */
[----:B------:R-:W-:Y:S05]  /*4c20*/  BSYNC.RECONVERGENT B0 ;  /* 0x0000000000007941 */ /* 0x000fea0003800200 */
.L_x_123:
[----:B------:R2:W5:Y:S01]  /*4c30*/  LDG.E R19, desc[UR16][R12.64+0x8] ;  /* 0x000008100c137981 */ /* 0x000562000c1e1900 */
[----:B------:R-:W-:Y:S01]  /*4c40*/  BSSY.RECONVERGENT B0, `(.L_x_125) ;  /* 0x0000005000007945 */ /* 0x000fe20003800200 */
.L_x_126:
[----:B------:R-:W3:Y:S02]  /*4c50*/  LDS R16, [R15+0x8] ;  /* 0x000008000f107984 */ /* 0x000ee40000000800 */
[----:B---3-5:R-:W-:-:S05]  /*4c60*/  FADD R17, R19, R16 ;  /* 0x0000001013117221 */ /* 0x028fca0000000000 */
[----:B------:R-:W3:Y:S02]  /*4c70*/  ATOMS.CAST.SPIN P2, [R15+0x8], R16, R17 ;  /* 0x000008100f00758d */ /* 0x000ee40001840011 */
[----:B---3--:R-:W-:Y:S05]  /*4c80*/  @!P2 BRA `(.L_x_126) ;  /* 0xfffffffc00f0a947 */ /* 0x008fea000383ffff */
[----:B------:R-:W-:Y:S05]  /*4c90*/  BSYNC.RECONVERGENT B0 ;  /* 0x0000000000007941 */ /* 0x000fea0003800200 */
.L_x_125:
[----:B------:R3:W5:Y:S01]  /*4ca0*/  LDG.E R19, desc[UR16][R12.64+0xc] ;  /* 0x00000c100c137981 */ /* 0x000762000c1e1900 */
[----:B------:R-:W-:Y:S01]  /*4cb0*/  BSSY.RECONVERGENT B0, `(.L_x_127) ;  /* 0x0000005000007945 */ /* 0x000fe20003800200 */
.L_x_128:
[----:B------:R-:W4:Y:S02]  /*4cc0*/  LDS R16, [R15+0xc] ;  /* 0x00000c000f107984 */ /* 0x000f240000000800 */
[----:B----45:R-:W-:-:S05]  /*4cd0*/  FADD R17, R19, R16 ;  /* 0x0000001013117221 */ /* 0x030fca0000000000 */
[----:B------:R-:W4:Y:S02]  /*4ce0*/  ATOMS.CAST.SPIN P2, [R15+0xc], R16, R17 ;  /* 0x00000c100f00758d */ /* 0x000f240001840011 */
[----:B----4-:R-:W-:Y:S05]  /*4cf0*/  @!P2 BRA `(.L_x_128) ;  /* 0xfffffffc00f0a947 */ /* 0x010fea000383ffff */
[----:B------:R-:W-:Y:S05]  /*4d00*/  BSYNC.RECONVERGENT B0 ;  /* 0x0000000000007941 */ /* 0x000fea0003800200 */
.L_x_127:
[----:B------:R4:W5:Y:S01]  /*4d10*/  LDG.E R19, desc[UR16][R12.64+0x10] ;  /* 0x000010100c137981 */ /* 0x000962000c1e1900 */
[----:B------:R-:W-:Y:S01]  /*4d20*/  BSSY.RECONVERGENT B0, `(.L_x_129) ;  /* 0x0000005000007945 */ /* 0x000fe20003800200 */
.L_x_130:
[----:B------:R-:W0:Y:S02]  /*4d30*/  LDS R16, [R15+0x10] ;  /* 0x000010000f107984 */ /* 0x000e240000000800 */
[----:B0----5:R-:W-:-:S05]  /*4d40*/  FADD R17, R19, R16 ;  /* 0x0000001013117221 */ /* 0x021fca0000000000 */
[----:B------:R-:W0:Y:S02]  /*4d50*/  ATOMS.CAST.SPIN P2, [R15+0x10], R16, R17 ;  /* 0x000010100f00758d */ /* 0x000e240001840011 */
[----:B0-----:R-:W-:Y:S05]  /*4d60*/  @!P2 BRA `(.L_x_130) ;  /* 0xfffffffc00f0a947 */ /* 0x001fea000383ffff */
[----:B------:R-:W-:Y:S05]  /*4d70*/  BSYNC.RECONVERGENT B0 ;  /* 0x0000000000007941 */ /* 0x000fea0003800200 */
.L_x_129:
[----:B------:R0:W5:Y:S01]  /*4d80*/  LDG.E R19, desc[UR16][R12.64+0x14] ;  /* 0x000014100c137981 */ /* 0x000162000c1e1900 */
[----:B------:R-:W-:Y:S01]  /*4d90*/  BSSY.RECONVERGENT B0, `(.L_x_131) ;  /* 0x0000005000007945 */ /* 0x000fe20003800200 */
.L_x_132:
[----:B------:R-:W1:Y:S02]  /*4da0*/  LDS R16, [R15+0x14] ;  /* 0x000014000f107984 */ /* 0x000e640000000800 */
[----:B-1---5:R-:W-:-:S05]  /*4db0*/  FADD R17, R19, R16 ;  /* 0x0000001013117221 */ /* 0x022fca0000000000 */
[----:B------:R-:W1:Y:S02]  /*4dc0*/  ATOMS.CAST.SPIN P2, [R15+0x14], R16, R17 ;  /* 0x000014100f00758d */ /* 0x000e640001840011 */
[----:B-1----:R-:W-:Y:S05]  /*4dd0*/  @!P2 BRA `(.L_x_132) ;  /* 0xfffffffc00f0a947 */ /* 0x002fea000383ffff */
[----:B------:R-:W-:Y:S05]  /*4de0*/  BSYNC.RECONVERGENT B0 ;  /* 0x0000000000007941 */ /* 0x000fea0003800200 */
.L_x_131:
[----:B------:R1:W5:Y:S01]  /*4df0*/  LDG.E R19, desc[UR16][R12.64+0x18] ;  /* 0x000018100c137981 */ /* 0x000362000c1e1900 */
[----:B------:R-:W-:Y:S01]  /*4e00*/  BSSY.RECONVERGENT B0, `(.L_x_133) ;  /* 0x0000005000007945 */ /* 0x000fe20003800200 */
.L_x_134:
[----:B------:R-:W0:Y:S02]  /*4e10*/  LDS R16, [R15+0x18] ;  /* 0x000018000f107984 */ /* 0x000e240000000800 */
[----:B0----5:R-:W-:-:S05]  /*4e20*/  FADD R17, R19, R16 ;  /* 0x0000001013117221 */ /* 0x021fca0000000000 */
[----:B------:R-:W0:Y:S02]  /*4e30*/  ATOMS.CAST.SPIN P2, [R15+0x18], R16, R17 ;  /* 0x000018100f00758d */ /* 0x000e240001840011 */
[----:B0-----:R-:W-:Y:S05]  /*4e40*/  @!P2 BRA `(.L_x_134) ;  /* 0xfffffffc00f0a947 */ /* 0x001fea000383ffff */
[----:B------:R-:W-:Y:S05]  /*4e50*/  BSYNC.RECONVERGENT B0 ;  /* 0x0000000000007941 */ /* 0x000fea0003800200 */
.L_x_133:
[----:B------:R0:W5:Y:S01]  /*4e60*/  LDG.E R19, desc[UR16][R12.64+0x1c] ;  /* 0x00001c100c137981 */ /* 0x000162000c1e1900 */
[----:B------:R-:W-:Y:S01]  /*4e70*/  BSSY.RECONVERGENT B0, `(.L_x_135) ;  /* 0x0000005000007945 */ /* 0x000fe20003800200 */
.L_x_136:
[----:B------:R-:W1:Y:S02]  /*4e80*/  LDS R16, [R15+0x1c] ;  /* 0x00001c000f107984 */ /* 0x000e640000000800 */
[----:B-1---5:R-:W-:-:S05]  /*4e90*/  FADD R17, R19, R16 ;  /* 0x0000001013117221 */ /* 0x022fca0000000000 */
[----:B------:R-:W1:Y:S02]  /*4ea0*/  ATOMS.CAST.SPIN P2, [R15+0x1c], R16, R17 ;  /* 0x00001c100f00758d */ /* 0x000e640001840011 */
[----:B-1----:R-:W-:Y:S05]  /*4eb0*/  @!P2 BRA `(.L_x_136) ;  /* 0xfffffffc00f0a947 */ /* 0x002fea000383ffff */
[----:B------:R-:W-:Y:S05]  /*4ec0*/  BSYNC.RECONVERGENT B0 ;  /* 0x0000000000007941 */ /* 0x000fea0003800200 */
.L_x_135:
[----:B------:R1:W5:Y:S01]  /*4ed0*/  LDG.E R19, desc[UR16][R12.64+0x20] ;  /* 0x000020100c137981 */ /* 0x000362000c1e1900 */
[----:B------:R-:W-:Y:S01]  /*4ee0*/  BSSY.RECONVERGENT B0, `(.L_x_137) ;  /* 0x0000005000007945 */ /* 0x000fe20003800200 */
.L_x_138:
[----:B------:R-:W0:Y:S02]  /*4ef0*/  LDS R16, [R15+0x20] ;  /* 0x000020000f107984 */ /* 0x000e240000000800 */
[----:B0----5:R-:W-:-:S05]  /*4f00*/  FADD R17, R19, R16 ;  /* 0x0000001013117221 */ /* 0x021fca0000000000 */
[----:B------:R-:W0:Y:S02]  /*4f10*/  ATOMS.CAST.SPIN P2, [R15+0x20], R16, R17 ;  /* 0x000020100f00758d */ /* 0x000e240001840011 */
[----:B0-----:R-:W-:Y:S05]  /*4f20*/  @!P2 BRA `(.L_x_138) ;  /* 0xfffffffc00f0a947 */ /* 0x001fea000383ffff */
[----:B------:R-:W-:Y:S05]  /*4f30*/  BSYNC.RECONVERGENT B0 ;  /* 0x0000000000007941 */ /* 0x000fea0003800200 */
.L_x_137:
[----:B------:R0:W5:Y:S01]  /*4f40*/  LDG.E R19, desc[UR16][R12.64+0x24] ;  /* 0x000024100c137981 */ /* 0x000162000c1e1900 */
[----:B------:R-:W-:Y:S01]  /*4f50*/  BSSY.RECONVERGENT B0, `(.L_x_139) ;  /* 0x0000005000007945 */ /* 0x000fe20003800200 */
.L_x_140:
[----:B------:R-:W1:Y:S02]  /*4f60*/  LDS R16, [R15+0x24] ;  /* 0x000024000f107984 */ /* 0x000e640000000800 */
[----:B-1---5:R-:W-:-:S05]  /*4f70*/  FADD R17, R19, R16 ;  /* 0x0000001013117221 */ /* 0x022fca0000000000 */
[----:B------:R-:W1:Y:S02]  /*4f80*/  ATOMS.CAST.SPIN P2, [R15+0x24], R16, R17 ;  /* 0x000024100f00758d */ /* 0x000e640001840011 */
[----:B-1----:R-:W-:Y:S05]  /*4f90*/  @!P2 BRA `(.L_x_140) ;  /* 0xfffffffc00f0a947 */ /* 0x002fea000383ffff */
[----:B------:R-:W-:Y:S05]  /*4fa0*/  BSYNC.RECONVERGENT B0 ;  /* 0x0000000000007941 */ /* 0x000fea0003800200 */
.L_x_139:
[----:B------:R1:W5:Y:S01]  /*4fb0*/  LDG.E R19, desc[UR16][R12.64+0x28] ;  /* 0x000028100c137981 */ /* 0x000362000c1e1900 */
[----:B------:R-:W-:Y:S01]  /*4fc0*/  BSSY.RECONVERGENT B0, `(.L_x_141) ;  /* 0x0000005000007945 */ /* 0x000fe20003800200 */
.L_x_142:
[----:B------:R-:W0:Y:S02]  /*4fd0*/  LDS R16, [R15+0x28] ;  /* 0x000028000f107984 */ /* 0x000e240000000800 */
[----:B0----5:R-:W-:-:S05]  /*4fe0*/  FADD R17, R19, R16 ;  /* 0x0000001013117221 */ /* 0x021fca0000000000 */
[----:B------:R-:W0:Y:S02]  /*4ff0*/  ATOMS.CAST.SPIN P2, [R15+0x28], R16, R17 ;  /* 0x000028100f00758d */ /* 0x000e240001840011 */
[----:B0-----:R-:W-:Y:S05]  /*5000*/  @!P2 BRA `(.L_x_142) ;  /* 0xfffffffc00f0a947 */ /* 0x001fea000383ffff */
[----:B------:R-:W-:Y:S05]  /*5010*/  BSYNC.RECONVERGENT B0 ;  /* 0x0000000000007941 */ /* 0x000fea0003800200 */
.L_x_141:
[----:B------:R0:W5:Y:S01]  /*5020*/  LDG.E R19, desc[UR16][R12.64+0x2c] ;  /* 0x00002c100c137981 */ /* 0x000162000c1e1900 */
[----:B------:R-:W-:Y:S01]  /*5030*/  BSSY.RECONVERGENT B0, `(.L_x_143) ;  /* 0x0000005000007945 */ /* 0x000fe20003800200 */
.L_x_144:
[----:B------:R-:W1:Y:S02]  /*5040*/  LDS R16, [R15+0x2c] ;  /* 0x00002c000f107984 */ /* 0x000e640000000800 */
[----:B-1---5:R-:W-:-:S05]  /*5050*/  FADD R17, R19, R16 ;  /* 0x0000001013117221 */ /* 0x022fca0000000000 */
[----:B------:R-:W1:Y:S02]  /*5060*/  ATOMS.CAST.SPIN P2, [R15+0x2c], R16, R17 ;  /* 0x00002c100f00758d */ /* 0x000e640001840011 */
[----:B-1----:R-:W-:Y:S05]  /*5070*/  @!P2 BRA `(.L_x_144) ;  /* 0xfffffffc00f0a947 */ /* 0x002fea000383ffff */
[----:B------:R-:W-:Y:S05]  /*5080*/  BSYNC.RECONVERGENT B0 ;  /* 0x0000000000007941 */ /* 0x000fea0003800200 */
.L_x_143:
[----:B------:R1:W5:Y:S01]  /*5090*/  LDG.E R19, desc[UR16][R12.64+0x30] ;  /* 0x000030100c137981 */ /* 0x000362000c1e1900 */
[----:B------:R-:W-:Y:S01]  /*50a0*/  BSSY.RECONVERGENT B0, `(.L_x_145) ;  /* 0x0000005000007945 */ /* 0x000fe20003800200 */
.L_x_146:
[----:B------:R-:W0:Y:S02]  /*50b0*/  LDS R16, [R15+0x30] ;  /* 0x000030000f107984 */ /* 0x000e240000000800 */
[----:B0----5:R-:W-:-:S05]  /*50c0*/  FADD R17, R19, R16 ;  /* 0x0000001013117221 */ /* 0x021fca0000000000 */
[----:B------:R-:W0:Y:S02]  /*50d0*/  ATOMS.CAST.SPIN P2, [R15+0x30], R16, R17 ;  /* 0x000030100f00758d */ /* 0x000e240001840011 */
[----:B0-----:R-:W-:Y:S05]  /*50e0*/  @!P2 BRA `(.L_x_146) ;  /* 0xfffffffc00f0a947 */ /* 0x001fea000383ffff */
[----:B------:R-:W-:Y:S05]  /*50f0*/  BSYNC.RECONVERGENT B0 ;  /* 0x0000000000007941 */ /* 0x000fea0003800200 */
.L_x_145:
[----:B------:R0:W5:Y:S01]  /*5100*/  LDG.E R19, desc[UR16][R12.64+0x34] ;  /* 0x000034100c137981 */ /* 0x000162000c1e1900 */
[----:B------:R-:W-:Y:S01]  /*5110*/  BSSY.RECONVERGENT B0, `(.L_x_147) ;  /* 0x0000005000007945 */ /* 0x000fe20003800200 */
.L_x_148:
[----:B------:R-:W1:Y:S02]  /*5120*/  LDS R16, [R15+0x34] ;  /* 0x000034000f107984 */ /* 0x000e640000000800 */
[----:B-1---5:R-:W-:-:S05]  /*5130*/  FADD R17, R19, R16 ;  /* 0x0000001013117221 */ /* 0x022fca0000000000 */
[----:B------:R-:W1:Y:S02]  /*5140*/  ATOMS.CAST.SPIN P2, [R15+0x34], R16, R17 ;  /* 0x000034100f00758d */ /* 0x000e640001840011 */
[----:B-1----:R-:W-:Y:S05]  /*5150*/  @!P2 BRA `(.L_x_148) ;  /* 0xfffffffc00f0a947 */ /* 0x002fea000383ffff */
[----:B------:R-:W-:Y:S05]  /*5160*/  BSYNC.RECONVERGENT B0 ;  /* 0x0000000000007941 */ /* 0x000fea0003800200 */
.L_x_147:
[----:B------:R1:W5:Y:S01]  /*5170*/  LDG.E R19, desc[UR16][R12.64+0x38] ;  /* 0x000038100c137981 */ /* 0x000362000c1e1900 */
[----:B------:R-:W-:Y:S01]  /*5180*/  BSSY.RECONVERGENT B0, `(.L_x_149) ;  /* 0x0000005000007945 */ /* 0x000fe20003800200 */
.L_x_150:
[----:B------:R-:W0:Y:S02]  /*5190*/  LDS R16, [R15+0x38] ;  /* 0x000038000f107984 */ /* 0x000e240000000800 */
[----:B0----5:R-:W-:-:S05]  /*51a0*/  FADD R17, R19, R16 ;  /* 0x0000001013117221 */ /* 0x021fca0000000000 */
[----:B------:R-:W0:Y:S02]  /*51b0*/  ATOMS.CAST.SPIN P2, [R15+0x38], R16, R17 ;  /* 0x000038100f00758d */ /* 0x000e240001840011 */
[----:B0-----:R-:W-:Y:S05]  /*51c0*/  @!P2 BRA `(.L_x_150) ;  /* 0xfffffffc00f0a947 */ /* 0x001fea000383ffff */
[----:B------:R-:W-:Y:S05]  /*51d0*/  BSYNC.RECONVERGENT B0 ;  /* 0x0000000000007941 */ /* 0x000fea0003800200 */
.L_x_149:
[----:B------:R0:W5:Y:S01]  /*51e0*/  LDG.E R17, desc[UR16][R12.64+0x3c] ;  /* 0x00003c100c117981 */ /* 0x000162000c1e1900 */
[----:B------:R-:W-:Y:S01]  /*51f0*/  BSSY.RECONVERGENT B0, `(.L_x_151) ;  /* 0x0000005000007945 */ /* 0x000fe20003800200 */
.L_x_152:
[----:B01234-:R-:W0:Y:S02]  /*5200*/  LDS R12, [R15+0x3c] ;  /* 0x00003c000f0c7984 */ /* 0x01fe240000000800 */
[----:B0----5:R-:W-:-:S05]  /*5210*/  FADD R13, R17, R12 ;  /* 0x0000000c110d7221 */ /* 0x021fca0000000000 */
[----:B------:R-:W0:Y:S02]  /*5220*/  ATOMS.CAST.SPIN P2, [R15+0x3c], R12, R13 ;  /* 0x00003c0c0f00758d */ /* 0x000e24000184000d */
[----:B0-----:R-:W-:Y:S05]  /*5230*/  @!P2 BRA `(.L_x_152) ;  /* 0xfffffffc00f0a947 */ /* 0x001fea000383ffff */
[----:B------:R-:W-:Y:S05]  /*5240*/  BSYNC.RECONVERGENT B0 ;  /* 0x0000000000007941 */ /* 0x000fea0003800200 */
.L_x_151:
[----:B------:R-:W-:-:S04]  /*5250*/  IADD3 R14, PT, PT, R14, 0x10, RZ ;  /* 0x000000100e0e7810 */ /* 0x000fc80007ffe0ff */
[----:B------:R-:W-:-:S13]  /*5260*/  ISETP.NE.AND P2, PT, R14, UR27, PT ;  /* 0x0000001b0e007c0c */ /* 0x000fda000bf45270 */
[----:B------:R-:W-:Y:S05]  /*5270*/  @P2 BRA `(.L_x_153) ;  /* 0xfffffff800202947 */ /* 0x000fea000383ffff */
[----:B------:R-:W-:-:S07]  /*5280*/  IMAD.U32 R12, RZ, RZ, UR27 ;  /* 0x0000001bff0c7e24 */ /* 0x000fce000f8e00ff */
.L_x_120:
[----:B------:R-:W-:-:S09]  /*5290*/  UISETP.NE.AND UP1, UPT, UR23, URZ, UPT ;  /* 0x000000ff1700728c */ /* 0x000fd2000bf25270 */
[----:B------:R-:W-:Y:S05]  /*52a0*/  BRA.U !UP1, `(.L_x_154) ;  /* 0x0000000909447547 */ /* 0x000fea000b800000 */
[----:B------:R-:W-:-:S09]  /*52b0*/  UISETP.GE.U32.AND UP1, UPT, UR24, 0x7, UPT ;  /* 0x000000071800788c */ /* 0x000fd2000bf26070 */
[----:B------:R-:W-:Y:S05]  /*52c0*/  BRA.U !UP1, `(.L_x_155) ;  /* 0x0000000509047547 */ /* 0x000fea000b800000 */
[----:B------:R-:W-:Y:S02]  /*52d0*/  IADD3 R14, PT, PT, R3, R12, RZ ;  /* 0x0000000c030e7210 */ /* 0x000fe40007ffe0ff */
[----:B------:R-:W-:-:S05]  /*52e0*/  MOV R15, 0x4 ;  /* 0x00000004000f7802 */ /* 0x000fca0000000f00 */
[----:B------:R-:W-:-:S05]  /*52f0*/  IMAD.WIDE.U32 R14, R14, R15, UR6 ;  /* 0x000000060e0e7e25 */ /* 0x000fca000f8e000f */
[----:B------:R0:W5:Y:S01]  /*5300*/  LDG.E R17, desc[UR16][R14.64] ;  /* 0x000000100e117981 */ /* 0x000162000c1e1900 */
[----:B------:R-:W-:Y:S01]  /*5310*/  BSSY.RECONVERGENT B0, `(.L_x_156) ;  /* 0x0000006000007945 */ /* 0x000fe20003800200 */
[----:B------:R-:W-:-:S07]  /*5320*/  LEA R13, R12, UR10, 0x2 ;  /* 0x0000000a0c0d7c11 */ /* 0x000fce000f8e10ff */
.L_x_157:
[----:B0-----:R-:W0:Y:S02]  /*5330*/  LDS R14, [R13] ;  /* 0x000000000d0e7984 */ /* 0x001e240000000800 */
[----:B0----5:R-:W-:-:S05]  /*5340*/  FADD R15, R17, R14 ;  /* 0x0000000e110f7221 */ /* 0x021fca0000000000 */
[----:B------:R-:W0:Y:S02]  /*5350*/  ATOMS.CAST.SPIN P2, [R13], R14, R15 ;  /* 0x0000000e0d00758d */ /* 0x000e24000184000f */
[----:B0-----:R-:W-:Y:S05]  /*5360*/  @!P2 BRA `(.L_x_157) ;  /* 0xfffffffc00f0a947 */ /* 0x001fea000383ffff */
[----:B------:R-:W-:Y:S05]  /*5370*/  BSYNC.RECONVERGENT B0 ;  /* 0x0000000000007941 */ /* 0x000fea0003800200 */
.L_x_156:
[----:B------:R-:W-:-:S05]  /*5380*/  IADD3 R15, P2, PT, R3, R12, RZ ;  /* 0x0000000c030f7210 */ /* 0x000fca0007f5e0ff */
[----:B------:R-:W-:Y:S01]  /*5390*/  IMAD.X R16, RZ, RZ, RZ, P2 ;  /* 0x000000ffff107224 */ /* 0x000fe200010e06ff */
[----:B------:R-:W-:-:S04]  /*53a0*/  LEA R14, P2, R15, UR6, 0x2 ;  /* 0x000000060f0e7c11 */ /* 0x000fc8000f8410ff */
[----:B------:R-:W-:-:S05]  /*53b0*/  LEA.HI.X R15, R15, UR7, R16, 0x2, P2 ;  /* 0x000000070f0f7c11 */ /* 0x000fca00090f1410 */
[----:B------:R0:W5:Y:S01]  /*53c0*/  LDG.E R19, desc[UR16][R14.64+0x4] ;  /* 0x000004100e137981 */ /* 0x000162000c1e1900 */
[----:B------:R-:W-:Y:S03]  /*53d0*/  BSSY.RECONVERGENT B0, `(.L_x_158) ;  /* 0x0000005000007945 */ /* 0x000fe60003800200 */
.L_x_159:
[----:B------:R-:W1:Y:S02]  /*53e0*/  LDS R16, [R13+0x4] ;  /* 0x000004000d107984 */ /* 0x000e640000000800 */
[----:B-1---5:R-:W-:-:S05]  /*53f0*/  FADD R17, R19, R16 ;  /* 0x0000001013117221 */ /* 0x022fca0000000000 */
[----:B------:R-:W1:Y:S02]  /*5400*/  ATOMS.CAST.SPIN P2, [R13+0x4], R16, R17 ;  /* 0x000004100d00758d */ /* 0x000e640001840011 */
[----:B-1----:R-:W-:Y:S05]  /*5410*/  @!P2 BRA `(.L_x_159) ;  /* 0xfffffffc00f0a947 */ /* 0x002fea000383ffff */
[----:B------:R-:W-:Y:S05]  /*5420*/  BSYNC.RECONVERGENT B0 ;  /* 0x0000000000007941 */ /* 0x000fea0003800200 */
.L_x_158:
[----:B------:R1:W5:Y:S01]  /*5430*/  LDG.E R19, desc[UR16][R14.64+0x8] ;  /* 0x000008100e137981 */ /* 0x000362000c1e1900 */
[----:B------:R-:W-:Y:S01]  /*5440*/  BSSY.RECONVERGENT B0, `(.L_x_160) ;  /* 0x0000005000007945 */ /* 0x000fe20003800200 */
.L_x_161:
[----:B------:R-:W2:Y:S02]  /*5450*/  LDS R16, [R13+0x8] ;  /* 0x000008000d107984 */ /* 0x000ea40000000800 */
[----:B--2--5:R-:W-:-:S05]  /*5460*/  FADD R17, R19, R16 ;  /* 0x0000001013117221 */ /* 0x024fca0000000000 */
[----:B------:R-:W2:Y:S02]  /*5470*/  ATOMS.CAST.SPIN P2, [R13+0x8], R16, R17 ;  /* 0x000008100d00758d */ /* 0x000ea40001840011 */
[----:B--2---:R-:W-:Y:S05]  /*5480*/  @!P2 BRA `(.L_x_161) ;  /* 0xfffffffc00f0a947 */ /* 0x004fea000383ffff */
[----:B------:R-:W-:Y:S05]  /*5490*/  BSYNC.RECONVERGENT B0 ;  /* 0x0000000000007941 */ /* 0x000fea0003800200 */
.L_x_160:
[----:B------:R2:W5:Y:S01]  /*54a0*/  LDG.E R19, desc[UR16][R14.64+0xc] ;  /* 0x00000c100e137981 */ /* 0x000562000c1e1900 */
[----:B------:R-:W-:Y:S01]  /*54b0*/  BSSY.RECONVERGENT B0, `(.L_x_162) ;  /* 0x0000005000007945 */ /* 0x000fe20003800200 */
.L_x_163:
[----:B------:R-:W3:Y:S02]  /*54c0*/  LDS R16, [R13+0xc] ;  /* 0x00000c000d107984 */ /* 0x000ee40000000800 */
[----:B---3-5:R-:W-:-:S05]  /*54d0*/  FADD R17, R19, R16 ;  /* 0x0000001013117221 */ /* 0x028fca0000000000 */
[----:B------:R-:W3:Y:S02]  /*54e0*/  ATOMS.CAST.SPIN P2, [R13+0xc], R16, R17 ;  /* 0x00000c100d00758d */ /* 0x000ee40001840011 */
[----:B---3--:R-:W-:Y:S05]  /*54f0*/  @!P2 BRA `(.L_x_163) ;  /* 0xfffffffc00f0a947 */ /* 0x008fea000383ffff */
[----:B------:R-:W-:Y:S05]  /*5500*/  BSYNC.RECONVERGENT B0 ;  /* 0x0000000000007941 */ /* 0x000fea0003800200 */
.L_x_162:
[----:B------:R3:W5:Y:S01]  /*5510*/  LDG.E R19, desc[UR16][R14.64+0x10] ;  /* 0x000010100e137981 */ /* 0x000762000c1e1900 */
[----:B------:R-:W-:Y:S01]  /*5520*/  BSSY.RECONVERGENT B0, `(.L_x_164) ;  /* 0x0000005000007945 */ /* 0x000fe20003800200 */
.L_x_165:
[----:B------:R-:W4:Y:S02]  /*5530*/  LDS R16, [R13+0x10] ;  /* 0x000010000d107984 */ /* 0x000f240000000800 */
[----:B----45:R-:W-:-:S05]  /*5540*/  FADD R17, R19, R16 ;  /* 0x0000001013117221 */ /* 0x030fca0000000000 */
[----:B------:R-:W4:Y:S02]  /*5550*/  ATOMS.CAST.SPIN P2, [R13+0x10], R16, R17 ;  /* 0x000010100d00758d */ /* 0x000f240001840011 */
[----:B----4-:R-:W-:Y:S05]  /*5560*/  @!P2 BRA `(.L_x_165) ;  /* 0xfffffffc00f0a947 */ /* 0x010fea000383ffff */
[----:B------:R-:W-:Y:S05]  /*5570*/  BSYNC.RECONVERGENT B0 ;  /* 0x0000000000007941 */ /* 0x000fea0003800200 */
.L_x_164:
[----:B------:R4:W5:Y:S01]  /*5580*/  LDG.E R19, desc[UR16][R14.64+0x14] ;  /* 0x000014100e137981 */ /* 0x000962000c1e1900 */
[----:B------:R-:W-:Y:S01]  /*5590*/  BSSY.RECONVERGENT B0, `(.L_x_166) ;  /* 0x0000005000007945 */ /* 0x000fe20003800200 */
.L_x_167:
[----:B------:R-:W0:Y:S02]  /*55a0*/  LDS R16, [R13+0x14] ;  /* 0x000014000d107984 */ /* 0x000e240000000800 */
[----:B0----5:R-:W-:-:S05]  /*55b0*/  FADD R17, R19, R16 ;  /* 0x0000001013117221 */ /* 0x021fca0000000000 */
[----:B------:R-:W0:Y:S02]  /*55c0*/  ATOMS.CAST.SPIN P2, [R13+0x14], R16, R17 ;  /* 0x000014100d00758d */ /* 0x000e240001840011 */
[----:B0-----:R-:W-:Y:S05]  /*55d0*/  @!P2 BRA `(.L_x_167) ;  /* 0xfffffffc00f0a947 */ /* 0x001fea000383ffff */
[----:B------:R-:W-:Y:S05]  /*55e0*/  BSYNC.RECONVERGENT B0 ;  /* 0x0000000000007941 */ /* 0x000fea0003800200 */
.L_x_166:
[----:B------:R0:W5:Y:S01]  /*55f0*/  LDG.E R19, desc[UR16][R14.64+0x18] ;  /* 0x000018100e137981 */ /* 0x000162000c1e1900 */
[----:B------:R-:W-:Y:S01]  /*5600*/  BSSY.RECONVERGENT B0, `(.L_x_168) ;  /* 0x0000005000007945 */ /* 0x000fe20003800200 */
.L_x_169:
[----:B------:R-:W1:Y:S02]  /*5610*/  LDS R16, [R13+0x18] ;  /* 0x000018000d107984 */ /* 0x000e640000000800 */
[----:B-1---5:R-:W-:-:S05]  /*5620*/  FADD R17, R19, R16 ;  /* 0x0000001013117221 */ /* 0x022fca0000000000 */
[----:B------:R-:W1:Y:S02]  /*5630*/  ATOMS.CAST.SPIN P2, [R13+0x18], R16, R17 ;  /* 0x000018100d00758d */ /* 0x000e640001840011 */
[----:B-1----:R-:W-:Y:S05]  /*5640*/  @!P2 BRA `(.L_x_169) ;  /* 0xfffffffc00f0a947 */ /* 0x002fea000383ffff */
[----:B------:R-:W-:Y:S05]  /*5650*/  BSYNC.RECONVERGENT B0 ;  /* 0x0000000000007941 */ /* 0x000fea0003800200 */
.L_x_168:
[----:B------:R1:W5:Y:S01]  /*5660*/  LDG.E R17, desc[UR16][R14.64+0x1c] ;  /* 0x00001c100e117981 */ /* 0x000362000c1e1900 */
[----:B------:R-:W-:Y:S01]  /*5670*/  BSSY.RECONVERGENT B0, `(.L_x_170) ;  /* 0x0000005000007945 */ /* 0x000fe20003800200 */
.L_x_171:
[----:B01234-:R-:W0:Y:S02]  /*5680*/  LDS R14, [R13+0x1c] ;  /* 0x00001c000d0e7984 */ /* 0x01fe240000000800 */
[----:B0----5:R-:W-:-:S05]  /*5690*/  FADD R15, R17, R14 ;  /* 0x0000000e110f7221 */ /* 0x021fca0000000000 */
[----:B------:R-:W0:Y:S02]  /*56a0*/  ATOMS.CAST.SPIN P2, [R13+0x1c], R14, R15 ;  /* 0x00001c0e0d00758d */ /* 0x000e24000184000f */
[----:B0-----:R-:W-:Y:S05]  /*56b0*/  @!P2 BRA `(.L_x_171) ;  /* 0xfffffffc00f0a947 */ /* 0x001fea000383ffff */
[----:B------:R-:W-:Y:S05]  /*56c0*/  BSYNC.RECONVERGENT B0 ;  /* 0x0000000000007941 */ /* 0x000fea0003800200 */
.L_x_170:
[----:B------:R-:W-:-:S07]  /*56d0*/  IADD3 R12, PT, PT, R12, 0x8, RZ ;  /* 0x000000080c0c7810 */ /* 0x000fce0007ffe0ff */
.L_x_155:
[----:B------:R-:W-:Y:S01]  /*56e0*/  UISETP.NE.AND UP1, UPT, UR25, URZ, UPT ;  /* 0x000000ff1900728c */ /* 0x000fe2000bf25270 */
[----:B------:R-:W-:Y:S08]  /*56f0*/  BSSY.RECONVERGENT B0, `(.L_x_154) ;  /* 0x000004c000007945 */ /* 0x000ff00003800200 */
[----:B------:R-:W-:Y:S05]  /*5700*/  BRA.U !UP1, `(.L_x_172) ;  /* 0x0000000509287547 */ /* 0x000fea000b800000 */
[----:B------:R-:W-:-:S09]  /*5710*/  UISETP.GE.U32.AND UP1, UPT, UR26, 0x3, UPT ;  /* 0x000000031a00788c */ /* 0x000fd2000bf26070 */
[----:B------:R-:W-:Y:S05]  /*5720*/  BRA.U !UP1, `(.L_x_173) ;  /* 0x0000000109947547 */ /* 0x000fea000b800000 */
[----:B------:R-:W-:Y:S01]  /*5730*/  IADD3 R14, PT, PT, R3, R12, RZ ;  /* 0x0000000c030e7210 */ /* 0x000fe20007ffe0ff */
[----:B------:R-:W-:-:S04]  /*5740*/  IMAD.MOV.U32 R15, RZ, RZ, 0x4 ;  /* 0x00000004ff0f7424 */ /* 0x000fc800078e00ff */
[----:B------:R-:W-:-:S05]  /*5750*/  IMAD.WIDE.U32 R14, R14, R15, UR6 ;  /* 0x000000060e0e7e25 */ /* 0x000fca000f8e000f */
[----:B------:R0:W5:Y:S01]  /*5760*/  LDG.E R13, desc[UR16][R14.64] ;  /* 0x000000100e0d7981 */ /* 0x000162000c1e1900 */
[----:B------:R-:W-:Y:S01]  /*5770*/  BSSY.RECONVERGENT B1, `(.L_x_174) ;  /* 0x0000006000017945 */ /* 0x000fe20003800200 */
[----:B------:R-:W-:-:S07]  /*5780*/  LEA R18, R12, UR10, 0x2 ;  /* 0x0000000a0c127c11 */ /* 0x000fce000f8e10ff */
.L_x_175:
[----:B0-----:R-:W0:Y:S02]  /*5790*/  LDS R14, [R18] ;  /* 0x00000000120e7984 */ /* 0x001e240000000800 */
[----:B0----5:R-:W-:-:S05]  /*57a0*/  FADD R15, R13, R14 ;  /* 0x0000000e0d0f7221 */ /* 0x021fca0000000000 */
[----:B------:R-:W0:Y:S02]  /*57b0*/  ATOMS.CAST.SPIN P2, [R18], R14, R15 ;  /* 0x0000000e1200758d */ /* 0x000e24000184000f */
[----:B0-----:R-:W-:Y:S05]  /*57c0*/  @!P2 BRA `(.L_x_175) ;  /* 0xfffffffc00f0a947 */ /* 0x001fea000383ffff */
[----:B------:R-:W-:Y:S05]  /*57d0*/  BSYNC.RECONVERGENT B1 ;  /* 0x0000000000017941 */ /* 0x000fea0003800200 */
.L_x_174:
[----:B------:R-:W-:-:S04]  /*57e0*/  IADD3 R13, P2, PT, R3, R12, RZ ;  /* 0x0000000c030d7210 */ /* 0x000fc80007f5e0ff */
[----:B------:R-:W-:Y:S02]  /*57f0*/  IADD3.X R16, PT, PT, RZ, RZ, RZ, P2, !PT ;  /* 0x000000ffff107210 */ /* 0x000fe400017fe4ff */
[----:B------:R-:W-:-:S04]  /*5800*/  LEA R14, P2, R13, UR6, 0x2 ;  /* 0x000000060d0e7c11 */ /* 0x000fc8000f8410ff */
[----:B------:R-:W-:-:S05]  /*5810*/  LEA.HI.X R15, R13, UR7, R16, 0x2, P2 ;  /* 0x000000070d0f7c11 */ /* 0x000fca00090f1410 */
[----:B------:R0:W5:Y:S01]  /*5820*/  LDG.E R13, desc[UR16][R14.64+0x4] ;  /* 0x000004100e0d7981 */ /* 0x000162000c1e1900 */
[----:B------:R-:W-:Y:S03]  /*5830*/  BSSY.RECONVERGENT B1, `(.L_x_176) ;  /* 0x0000005000017945 */ /* 0x000fe60003800200 */
.L_x_177:
[----:B------:R-:W1:Y:S02]  /*5840*/  LDS R16, [R18+0x4] ;  /* 0x0000040012107984 */ /* 0x000e640000000800 */
[----:B-1---5:R-:W-:-:S05]  /*5850*/  FADD R17, R13, R16 ;  /* 0x000000100d117221 */ /* 0x022fca0000000000 */
[----:B------:R-:W1:Y:S02]  /*5860*/  ATOMS.CAST.SPIN P2, [R18+0x4], R16, R17 ;  /* 0x000004101200758d */ /* 0x000e640001840011 */
[----:B-1----:R-:W-:Y:S05]  /*5870*/  @!P2 BRA `(.L_x_177) ;  /* 0xfffffffc00f0a947 */ /* 0x002fea000383ffff */
[----:B------:R-:W-:Y:S05]  /*5880*/  BSYNC.RECONVERGENT B1 ;  /* 0x0000000000017941 */ /* 0x000fea0003800200 */
.L_x_176:
[----:B------:R1:W5:Y:S01]  /*5890*/  LDG.E R13, desc[UR16][R14.64+0x8] ;  /* 0x000008100e0d7981 */ /* 0x000362000c1e1900 */
[----:B------:R-:W-:Y:S01]  /*58a0*/  BSSY.RECONVERGENT B1, `(.L_x_178) ;  /* 0x0000005000017945 */ /* 0x000fe20003800200 */
.L_x_179:
[----:B------:R-:W2:Y:S02]  /*58b0*/  LDS R16, [R18+0x8] ;  /* 0x0000080012107984 */ /* 0x000ea40000000800 */
[----:B--2--5:R-:W-:-:S05]  /*58c0*/  FADD R17, R13, R16 ;  /* 0x000000100d117221 */ /* 0x024fca0000000000 */
[----:B------:R-:W2:Y:S02]  /*58d0*/  ATOMS.CAST.SPIN P2, [R18+0x8], R16, R17 ;  /* 0x000008101200758d */ /* 0x000ea40001840011 */
[----:B--2---:R-:W-:Y:S05]  /*58e0*/  @!P2 BRA `(.L_x_179) ;  /* 0xfffffffc00f0a947 */ /* 0x004fea000383ffff */
[----:B------:R-:W-:Y:S05]  /*58f0*/  BSYNC.RECONVERGENT B1 ;  /* 0x0000000000017941 */ /* 0x000fea0003800200 */
.L_x_178:
[----:B------:R2:W5:Y:S01]  /*5900*/  LDG.E R13, desc[UR16][R14.64+0xc] ;  /* 0x00000c100e0d7981 */ /* 0x000562000c1e1900 */
[----:B------:R-:W-:Y:S01]  /*5910*/  BSSY.RECONVERGENT B1, `(.L_x_180) ;  /* 0x0000005000017945 */ /* 0x000fe20003800200 */
.L_x_181:
[----:B012---:R-:W0:Y:S02]  /*5920*/  LDS R14, [R18+0xc] ;  /* 0x00000c00120e7984 */ /* 0x007e240000000800 */
[----:B0----5:R-:W-:-:S05]  /*5930*/  FADD R15, R13, R14 ;  /* 0x0000000e0d0f7221 */ /* 0x021fca0000000000 */
[----:B------:R-:W0:Y:S02]  /*5940*/  ATOMS.CAST.SPIN P2, [R18+0xc], R14, R15 ;  /* 0x00000c0e1200758d */ /* 0x000e24000184000f */
[----:B0-----:R-:W-:Y:S05]  /*5950*/  @!P2 BRA `(.L_x_181) ;  /* 0xfffffffc00f0a947 */ /* 0x001fea000383ffff */
[----:B------:R-:W-:Y:S05]  /*5960*/  BSYNC.RECONVERGENT B1 ;  /* 0x0000000000017941 */ /* 0x000fea0003800200 */
.L_x_180:
[----:B------:R-:W-:-:S07]  /*5970*/  IADD3 R12, PT, PT, R12, 0x4, RZ ;  /* 0x000000040c0c7810 */ /* 0x000fce0007ffe0ff */
.L_x_173:
[----:B------:R-:W-:-:S09]  /*5980*/  UISETP.NE.AND UP1, UPT, UR12, URZ, UPT ;  /* 0x000000ff0c00728c */ /* 0x000fd2000bf25270 */
[----:B------:R-:W-:Y:S05]  /*5990*/  BRA.U !UP1, `(.L_x_172) ;  /* 0x0000000109847547 */ /* 0x000fea000b800000 */
[----:B------:R-:W-:Y:S02]  /*59a0*/  HFMA2 R15, -RZ, RZ, 0, 2.384185791015625e-07 ;  /* 0x00000004ff0f7431 */ /* 0x000fe400000001ff */
[----:B------:R-:W-:-:S04]  /*59b0*/  IMAD.IADD R14, R3, 0x1, R12 ;  /* 0x00000001030e7824 */ /* 0x000fc800078e020c */
[----:B------:R-:W-:-:S05]  /*59c0*/  IMAD.WIDE.U32 R14, R14, R15, UR6 ;  /* 0x000000060e0e7e25 */ /* 0x000fca000f8e000f */
[----:B------:R0:W5:Y:S01]  /*59d0*/  LDG.E R13, desc[UR16][R14.64] ;  /* 0x000000100e0d7981 */ /* 0x000162000c1e1900 */
[----:B------:R-:W-:Y:S01]  /*59e0*/  MOV R16, UR12 ;  /* 0x0000000c00107c02 */ /* 0x000fe20008000f00 */
[----:B------:R-:W-:Y:S03]  /*59f0*/  BSSY.RECONVERGENT B1, `(.L_x_182) ;  /* 0x0000007000017945 */ /* 0x000fe60003800200 */
[----:B------:R-:W-:Y:S02]  /*5a00*/  ISETP.NE.AND P3, PT, R16, 0x1, PT ;  /* 0x000000011000780c */ /* 0x000fe40003f65270 */
[----:B------:R-:W-:-:S11]  /*5a10*/  LEA R16, R12, UR10, 0x2 ;  /* 0x0000000a0c107c11 */ /* 0x000fd6000f8e10ff */
.L_x_183:
[----:B0-----:R-:W0:Y:S02]  /*5a20*/  LDS R14, [R16] ;  /* 0x00000000100e7984 */ /* 0x001e240000000800 */
[----:B0----5:R-:W-:-:S05]  /*5a30*/  FADD R15, R13, R14 ;  /* 0x0000000e0d0f7221 */ /* 0x021fca0000000000 */
[----:B------:R-:W0:Y:S02]  /*5a40*/  ATOMS.CAST.SPIN P2, [R16], R14, R15 ;  /* 0x0000000e1000758d */ /* 0x000e24000184000f */
[----:B0-----:R-:W-:Y:S05]  /*5a50*/  @!P2 BRA `(.L_x_183) ;  /* 0xfffffffc00f0a947 */ /* 0x001fea000383ffff */
[----:B------:R-:W-:Y:S05]  /*5a60*/  BSYNC.RECONVERGENT B1 ;  /* 0x0000000000017941 */ /* 0x000fea0003800200 */
.L_x_182:
[----:B------:R-:W-:Y:S05]  /*5a70*/  @!P3 BRA `(.L_x_172) ;  /* 0x00000000004cb947 */ /* 0x000fea0003800000 */
[----:B------:R-:W-:-:S05]  /*5a80*/  IADD3 R3, P2, PT, R3, R12, RZ ;  /* 0x0000000c03037210 */ /* 0x000fca0007f5e0ff */
[----:B------:R-:W-:Y:S01]  /*5a90*/  IMAD.X R14, RZ, RZ, RZ, P2 ;  /* 0x000000ffff0e7224 */ /* 0x000fe200010e06ff */
[----:B------:R-:W-:-:S04]  /*5aa0*/  LEA R12, P2, R3, UR6, 0x2 ;  /* 0x00000006030c7c11 */ /* 0x000fc8000f8410ff */
[----:B------:R-:W-:-:S05]  /*5ab0*/  LEA.HI.X R13, R3, UR7, R14, 0x2, P2 ;  /* 0x00000007030d7c11 */ /* 0x000fca00090f140e */
[----:B------:R0:W5:Y:S01]  /*5ac0*/  LDG.E R3, desc[UR16][R12.64+0x4] ;  /* 0x000004100c037981 */ /* 0x000162000c1e1900 */
[----:B------:R-:W-:Y:S01]  /*5ad0*/  MOV R14, UR12 ;  /* 0x0000000c000e7c02 */ /* 0x000fe20008000f00 */
[----:B------:R-:W-:Y:S03]  /*5ae0*/  BSSY.RECONVERGENT B1, `(.L_x_184) ;  /* 0x0000006000017945 */ /* 0x000fe60003800200 */
[----:B------:R-:W-:-:S13]  /*5af0*/  ISETP.NE.AND P3, PT, R14, 0x2, PT ;  /* 0x000000020e00780c */ /* 0x000fda0003f65270 */
.L_x_185:
[----:B------:R-:W1:Y:S02]  /*5b00*/  LDS R14, [R16+0x4] ;  /* 0x00000400100e7984 */ /* 0x000e640000000800 */
[----:B-1---5:R-:W-:-:S05]  /*5b10*/  FADD R15, R3, R14 ;  /* 0x0000000e030f7221 */ /* 0x022fca0000000000 */
[----:B------:R-:W1:Y:S02]  /*5b20*/  ATOMS.CAST.SPIN P2, [R16+0x4], R14, R15 ;  /* 0x0000040e1000758d */ /* 0x000e64000184000f */
[----:B-1----:R-:W-:Y:S05]  /*5b30*/  @!P2 BRA `(.L_x_185) ;  /* 0xfffffffc00f0a947 */ /* 0x002fea000383ffff */
[----:B------:R-:W-:Y:S05]  /*5b40*/  BSYNC.RECONVERGENT B1 ;  /* 0x0000000000017941 */ /* 0x000fea0003800200 */
.L_x_184:
[----:B------:R-:W-:Y:S05]  /*5b50*/  @!P3 BRA `(.L_x_172) ;  /* 0x000000000014b947 */ /* 0x000fea0003800000 */
[----:B------:R1:W5:Y:S02]  /*5b60*/  LDG.E R3, desc[UR16][R12.64+0x8] ;  /* 0x000008100c037981 */ /* 0x000364000c1e1900 */
.L_x_186:
[----:B01----:R-:W0:Y:S02]  /*5b70*/  LDS R12, [R16+0x8] ;  /* 0x00000800100c7984 */ /* 0x003e240000000800 */
[----:B0----5:R-:W-:-:S05]  /*5b80*/  FADD R13, R3, R12 ;  /* 0x0000000c030d7221 */ /* 0x021fca0000000000 */
[----:B------:R-:W0:Y:S02]  /*5b90*/  ATOMS.CAST.SPIN P2, [R16+0x8], R12, R13 ;  /* 0x0000080c1000758d */ /* 0x000e24000184000d */
[----:B0-----:R-:W-:Y:S05]  /*5ba0*/  @!P2 BRA `(.L_x_186) ;  /* 0xfffffffc00f0a947 */ /* 0x001fea000383ffff */
.L_x_172:
[----:B------:R-:W-:Y:S05]  /*5bb0*/  BSYNC.RECONVERGENT B0 ;  /* 0x0000000000007941 */ /* 0x000fea0003800200 */
.L_x_154:
[----:B------:R-:W-:Y:S05]  /*5bc0*/  @!P0 BRA `(.L_x_187) ;  /* 0xffffffec00948947 */ /* 0x000fea000383ffff */
[----:B------:R-:W-:Y:S05]  /*5bd0*/  BRA `(.L_x_36) ;  /* 0x0000000000b87947 */ /* 0x000fea0003800000 */
.L_x_119:
[----:B------:R-:W-:Y:S01]  /*5be0*/  LOP3.LUT R3, R9, 0x3, RZ, 0xc0, !PT ;  /* 0x0000000309037812 */ /* 0x000fe200078ec0ff */
[----:B------:R-:W-:Y:S01]  /*5bf0*/  BSSY.RECONVERGENT B0, `(.L_x_188) ;  /* 0x0000013000007945 */ /* 0x000fe20003800200 */
[----:B------:R-:W-:Y:S02]  /*5c00*/  MOV R0, R2 ;  /* 0x0000000200007202 */ /* 0x000fe40000000f00 */
[----:B------:R-:W-:-:S13]  /*5c10*/  ISETP.NE.AND P0, PT, R3, 0x3, PT ;  /* 0x000000030300780c */ /* 0x000fda0003f05270 */
[----:B------:R-:W-:Y:S05]  /*5c20*/  @!P0 BRA `(.L_x_189) ;  /* 0x00000000003c8947 */ /* 0x000fea0003800000 */
[----:B------:R0:W-:Y:S01]  /*5c30*/  STG.E desc[UR16][R4.64], RZ ;  /* 0x000000ff04007986 */ /* 0x0001e2000c101910 */
[----:B------:R-:W-:Y:S01]  /*5c40*/  ISETP.NE.AND P0, PT, R3, RZ, PT ;  /* 0x000000ff0300720c */ /* 0x000fe20003f05270 */
[----:B------:R-:W-:Y:S02]  /*5c50*/  IMAD.MOV.U32 R0, RZ, RZ, R10 ;  /* 0x000000ffff007224 */ /* 0x000fe400078e000a */
[----:B------:R-:W-:Y:S10]  /*5c60*/  ATOMS.POPC.INC.32 RZ, [UR14] ;  /* 0x00000000ffff7f8c */ /* 0x000ff4000d80000e */
[----:B0-----:R-:W-:Y:S05]  /*5c70*/  @!P0 BRA `(.L_x_189) ;  /* 0x0000000000288947 */ /* 0x001fea0003800000 */
[----:B------:R0:W-:Y:S01]  /*5c80*/  STG.E desc[UR16][R6.64], RZ ;  /* 0x000000ff06007986 */ /* 0x0001e2000c101910 */
[----:B------:R-:W-:Y:S02]  /*5c90*/  ISETP.NE.AND P0, PT, R3, 0x1, PT ;  /* 0x000000010300780c */ /* 0x000fe40003f05270 */
[----:B------:R-:W-:Y:S01]  /*5ca0*/  MOV R0, R8 ;  /* 0x0000000800007202 */ /* 0x000fe20000000f00 */
[----:B------:R-:W-:Y:S10]  /*5cb0*/  ATOMS.POPC.INC.32 RZ, [UR14] ;  /* 0x00000000ffff7f8c */ /* 0x000ff4000d80000e */
[----:B0-----:R-:W-:Y:S05]  /*5cc0*/  @!P0 BRA `(.L_x_189) ;  /* 0x0000000000148947 */ /* 0x001fea0003800000 */
[----:B------:R-:W-:Y:S01]  /*5cd0*/  MOV R13, UR22 ;  /* 0x00000016000d7c02 */ /* 0x000fe20008000f00 */
[----:B------:R-:W-:Y:S01]  /*5ce0*/  ATOMS.POPC.INC.32 RZ, [UR14] ;  /* 0x00000000ffff7f8c */ /* 0x000fe2000d80000e */
[----:B------:R-:W-:-:S03]  /*5cf0*/  VIADD R0, R8, UR22 ;  /* 0x0000001608007c36 */ /* 0x000fc60008000000 */
[----:B------:R-:W-:-:S05]  /*5d00*/  IMAD.WIDE R12, R13, 0x4, R6 ;  /* 0x000000040d0c7825 */ /* 0x000fca00078e0206 */
[----:B------:R0:W-:Y:S02]  /*5d10*/  STG.E desc[UR16][R12.64], RZ ;  /* 0x000000ff0c007986 */ /* 0x0001e4000c101910 */
.L_x_189:
[----:B------:R-:W-:Y:S05]  /*5d20*/  BSYNC.RECONVERGENT B0 ;  /* 0x0000000000007941 */ /* 0x000fea0003800200 */
.L_x_188:
[----:B------:R-:W-:-:S13]  /*5d30*/  ISETP.GE.U32.AND P0, PT, R9, 0x3, PT ;  /* 0x000000030900780c */ /* 0x000fda0003f06070 */
[----:B------:R-:W-:Y:S05]  /*5d40*/  @!P0 BRA `(.L_x_36) ;  /* 0x00000000005c8947 */ /* 0x000fea0003800000 */
.L_x_190:
[----:B01----:R-:W-:Y:S01]  /*5d50*/  HFMA2 R13, -RZ, RZ, 0, 2.384185791015625e-07 ;  /* 0x00000004ff0d7431 */ /* 0x003fe200000001ff */
[C---:B------:R-:W-:Y:S01]  /*5d60*/  IADD3 R3, PT, PT, R0.reuse, UR22, RZ ;  /* 0x0000001600037c10 */ /* 0x040fe2000fffe0ff */
[----:B------:R-:W-:Y:S01]  /*5d70*/  IMAD.MOV.U32 R14, RZ, RZ, 0x4 ;  /* 0x00000004ff0e7424 */ /* 0x000fe200078e00ff */
[----:B------:R-:W-:Y:S01]  /*5d80*/  MOV R16, 0x4 ;  /* 0x0000000400107802 */ /* 0x000fe20000000f00 */
[----:B------:R-:W-:Y:S01]  /*5d90*/  IMAD.MOV.U32 R19, RZ, RZ, 0x4 ;  /* 0x00000004ff137424 */ /* 0x000fe200078e00ff */
[----:B------:R-:W-:Y:S05]  /*5da0*/  YIELD ;  /* 0x0000000000007946 */ /* 0x000fea0003800000 */
[C---:B------:R-:W-:Y:S01]  /*5db0*/  IMAD.WIDE.U32 R14, R3.reuse, R14, UR8 ;  /* 0x00000008030e7e25 */ /* 0x040fe2000f8e000e */
[----:B------:R-:W-:Y:S01]  /*5dc0*/  IADD3 R3, PT, PT, R3, UR22, RZ ;  /* 0x0000001603037c10 */ /* 0x000fe2000fffe0ff */
[----:B------:R-:W-:Y:S02]  /*5dd0*/  ATOMS.POPC.INC.32 RZ, [UR14] ;  /* 0x00000000ffff7f8c */ /* 0x000fe4000d80000e */
[----:B------:R-:W-:Y:S01]  /*5de0*/  IMAD.WIDE.U32 R12, R0, R13, UR8 ;  /* 0x00000008000c7e25 */ /* 0x000fe2000f8e000d */
[C---:B------:R-:W-:Y:S01]  /*5df0*/  IADD3 R0, PT, PT, R3.reuse, UR22, RZ ;  /* 0x0000001603007c10 */ /* 0x040fe2000fffe0ff */
[----:B------:R-:W-:Y:S02]  /*5e00*/  ATOMS.POPC.INC.32 RZ, [UR14] ;  /* 0x00000000ffff7f8c */ /* 0x000fe4000d80000e */
[----:B------:R-:W-:-:S02]  /*5e10*/  IMAD.WIDE.U32 R16, R3, R16, UR8 ;  /* 0x0000000803107e25 */ /* 0x000fc4000f8e0010 */
[----:B------:R1:W-:Y:S02]  /*5e20*/  STG.E desc[UR16][R12.64], RZ ;  /* 0x000000ff0c007986 */ /* 0x0003e4000c101910 */
[C---:B------:R-:W-:Y:S01]  /*5e30*/  IMAD.WIDE.U32 R18, R0.reuse, R19, UR8 ;  /* 0x0000000800127e25 */ /* 0x040fe2000f8e0013 */
[----:B------:R-:W-:Y:S01]  /*5e40*/  IADD3 R0, PT, PT, R0, UR22, RZ ;  /* 0x0000001600007c10 */ /* 0x000fe2000fffe0ff */
[----:B------:R1:W-:Y:S03]  /*5e50*/  STG.E desc[UR16][R14.64], RZ ;  /* 0x000000ff0e007986 */ /* 0x0003e6000c101910 */
[----:B------:R-:W-:Y:S01]  /*5e60*/  ISETP.GE.AND P0, PT, R0, UR29, PT ;  /* 0x0000001d00007c0c */ /* 0x000fe2000bf06270 */
[----:B------:R1:W-:Y:S04]  /*5e70*/  STG.E desc[UR16][R16.64], RZ ;  /* 0x000000ff10007986 */ /* 0x0003e8000c101910 */
[----:B------:R1:W-:Y:S04]  /*5e80*/  STG.E desc[UR16][R18.64], RZ ;  /* 0x000000ff12007986 */ /* 0x0003e8000c101910 */
[----:B------:R-:W-:Y:S04]  /*5e90*/  ATOMS.POPC.INC.32 RZ, [UR14] ;  /* 0x00000000ffff7f8c */ /* 0x000fe8000d80000e */
[----:B------:R-:W-:Y:S01]  /*5ea0*/  ATOMS.POPC.INC.32 RZ, [UR14] ;  /* 0x00000000ffff7f8c */ /* 0x000fe2000d80000e */
[----:B------:R-:W-:Y:S05]  /*5eb0*/  @!P0 BRA `(.L_x_190) ;  /* 0xfffffffc00a48947 */ /* 0x000fea000383ffff */
.L_x_36:
[----:B------:R-:W-:Y:S05]  /*5ec0*/  WARPSYNC.ALL ;  /* 0x0000000000007948 */ /* 0x000fea0003800000 */
[----:B------:R-:W-:Y:S06]  /*5ed0*/  BAR.SYNC.DEFER_BLOCKING 0x0 ;  /* 0x0000000000007b1d */ /* 0x000fec0000010000 */
[----:B------:R-:W-:Y:S04]  /*5ee0*/  BSSY.RECONVERGENT B0, `(.L_x_191) ;  /* 0x0000034000007945 */ /* 0x000fe80003800200 */
[----:B------:R-:W-:Y:S05]  /*5ef0*/  @P1 BRA `(.L_x_192) ;  /* 0x0000000000c81947 */ /* 0x000fea0003800000 */
[----:B01----:R-:W0:Y:S02]  /*5f00*/  LDC R17, c[0x0][0x3b0] ;  /* 0x0000ec00ff117b82 */ /* 0x003e240000000800 */
[----:B0-----:R-:W-:-:S04]  /*5f10*/  IABS R3, R17 ;  /* 0x0000001100037213 */ /* 0x001fc80000000000 */
[----:B------:R-:W0:Y:S08]  /*5f20*/  I2F.RP R0, R3 ;  /* 0x0000000300007306 */ /* 0x000e300000209400 */
[----:B0-----:R-:W0:Y:S02]  /*5f30*/  MUFU.RCP R0, R0 ;  /* 0x0000000000007308 */ /* 0x001e240000001000 */
[----:B0-----:R-:W-:-:S06]  /*5f40*/  VIADD R12, R0, 0xffffffe ;  /* 0x0ffffffe000c7836 */ /* 0x001fcc0000000000 */
[----:B------:R0:W1:Y:S02]  /*5f50*/  F2I.FTZ.U32.TRUNC.NTZ R13, R12 ;  /* 0x0000000c000d7305 */ /* 0x000064000021f000 */
[----:B0-----:R-:W-:Y:S01]  /*5f60*/  HFMA2 R12, -RZ, RZ, 0, 0 ;  /* 0x00000000ff0c7431 */ /* 0x001fe200000001ff */
[----:B-1----:R-:W-:-:S05]  /*5f70*/  IADD3 R14, PT, PT, RZ, -R13, RZ ;  /* 0x8000000dff0e7210 */ /* 0x002fca0007ffe0ff */
[----:B------:R-:W-:Y:S01]  /*5f80*/  IMAD R15, R14, R3, RZ ;  /* 0x000000030e0f7224 */ /* 0x000fe200078e02ff */
[----:B------:R-:W-:-:S03]  /*5f90*/  IABS R14, R2 ;  /* 0x00000002000e7213 */ /* 0x000fc60000000000 */
[----:B------:R-:W-:-:S06]  /*5fa0*/  IMAD.HI.U32 R13, R13, R15, R12 ;  /* 0x0000000f0d0d7227 */ /* 0x000fcc00078e000c */
[----:B------:R-:W-:-:S04]  /*5fb0*/  IMAD.HI.U32 R13, R13, R14, RZ ;  /* 0x0000000e0d0d7227 */ /* 0x000fc800078e00ff */
[----:B------:R-:W-:-:S04]  /*5fc0*/  IMAD.MOV R0, RZ, RZ, -R13 ;  /* 0x000000ffff007224 */ /* 0x000fc800078e0a0d */
[----:B------:R-:W-:-:S05]  /*5fd0*/  IMAD R0, R3, R0, R14 ;  /* 0x0000000003007224 */ /* 0x000fca00078e020e */
[----:B------:R-:W-:-:S13]  /*5fe0*/  ISETP.GT.U32.AND P1, PT, R3, R0, PT ;  /* 0x000000000300720c */ /* 0x000fda0003f24070 */
[-C--:B------:R-:W-:Y:S02]  /*5ff0*/  @!P1 IADD3 R0, PT, PT, R0, -R3.reuse, RZ ;  /* 0x8000000300009210 */ /* 0x080fe40007ffe0ff */
[----:B------:R-:W-:Y:S02]  /*6000*/  @!P1 IADD3 R13, PT, PT, R13, 0x1, RZ ;  /* 0x000000010d0d9810 */ /* 0x000fe40007ffe0ff */
[----:B------:R-:W-:Y:S02]  /*6010*/  ISETP.GE.U32.AND P0, PT, R0, R3, PT ;  /* 0x000000030000720c */ /* 0x000fe40003f06070 */
[----:B------:R-:W-:Y:S02]  /*6020*/  LOP3.LUT R0, R2, R17, RZ, 0x3c, !PT ;  /* 0x0000001102007212 */ /* 0x000fe400078e3cff */
[----:B------:R-:W-:Y:S02]  /*6030*/  ISETP.NE.AND P1, PT, R17, RZ, PT ;  /* 0x000000ff1100720c */ /* 0x000fe40003f25270 */
[----:B------:R-:W-:-:S07]  /*6040*/  ISETP.GE.AND P2, PT, R0, RZ, PT ;  /* 0x000000ff0000720c */ /* 0x000fce0003f46270 */
[----:B------:R-:W-:-:S06]  /*6050*/  @P0 VIADD R13, R13, 0x1 ;  /* 0x000000010d0d0836 */ /* 0x000fcc0000000000 */
[----:B------:R-:W-:Y:S02]  /*6060*/  @!P2 IADD3 R13, PT, PT, -R13, RZ, RZ ;  /* 0x000000ff0d0da210 */ /* 0x000fe40007ffe1ff */
[----:B------:R-:W-:-:S04]  /*6070*/  @!P1 LOP3.LUT R13, RZ, R17, RZ, 0x33, !PT ;  /* 0x00000011ff0d9212 */ /* 0x000fc800078e33ff */
[----:B------:R-:W-:-:S06]  /*6080*/  LEA R13, R13, UR14, 0x2 ;  /* 0x0000000e0d0d7c11 */ /* 0x000fcc000f8e10ff */
[----:B------:R-:W0:Y:S02]  /*6090*/  LDS R13, [R13] ;  /* 0x000000000d0d7984 */ /* 0x000e240000000800 */
[----:B0-----:R-:W-:-:S13]  /*60a0*/  ISETP.GE.AND P0, PT, R13, 0x1, PT ;  /* 0x000000010d00780c */ /* 0x001fda0003f06270 */
[----:B------:R-:W-:Y:S05]  /*60b0*/  @!P0 BRA `(.L_x_192) ;  /* 0x0000000000588947 */ /* 0x000fea0003800000 */
[----:B------:R-:W-:Y:S01]  /*60c0*/  LEA R0, R2, UR10, 0x2 ;  /* 0x0000000a02007c11 */ /* 0x000fe2000f8e10ff */
[----:B------:R-:W-:Y:S01]  /*60d0*/  BSSY.RECONVERGENT B1, `(.L_x_193) ;  /* 0x000000e000017945 */ /* 0x000fe20003800200 */
[----:B------:R-:W-:-:S04]  /*60e0*/  I2FP.F32.U32 R15, R13 ;  /* 0x0000000d000f7245 */ /* 0x000fc80000201000 */
[----:B------:R-:W0:Y:S01]  /*60f0*/  LDS R0, [R0] ;  /* 0x0000000000007984 */ /* 0x000e220000000800 */
[----:B------:R-:W1:Y:S02]  /*6100*/  MUFU.RCP R3, R15 ;  /* 0x0000000f00037308 */ /* 0x000e640000001000 */
[----:B-1----:R-:W-:-:S04]  /*6110*/  FFMA R12, -R15, R3, 1 ;  /* 0x3f8000000f0c7423 */ /* 0x002fc80000000103 */
[----:B------:R-:W-:Y:S02]  /*6120*/  FFMA R3, R3, R12, R3 ;  /* 0x0000000c03037223 */ /* 0x000fe40000000003 */
[----:B0-----:R-:W0:Y:S02]  /*6130*/  FCHK P0, R0, R15 ;  /* 0x0000000f00007302 */ /* 0x001e240000000000 */
[----:B------:R-:W-:-:S04]  /*6140*/  FFMA R12, R0, R3, RZ ;  /* 0x00000003000c7223 */ /* 0x000fc800000000ff */
[----:B------:R-:W-:-:S04]  /*6150*/  FFMA R13, -R15, R12, R0 ;  /* 0x0000000c0f0d7223 */ /* 0x000fc80000000100 */
[----:B------:R-:W-:Y:S01]  /*6160*/  FFMA R3, R3, R13, R12 ;  /* 0x0000000d03037223 */ /* 0x000fe2000000000c */
[----:B0-----:R-:W-:Y:S06]  /*6170*/  @!P0 BRA `(.L_x_194) ;  /* 0x00000000000c8947 */ /* 0x001fec0003800000 */
[----:B------:R-:W-:Y:S02]  /*6180*/  MOV R3, R15 ;  /* 0x0000000f00037202 */ /* 0x000fe40000000f00 */
[----:B------:R-:W-:-:S07]  /*6190*/  MOV R12, 0x61b0 ;  /* 0x000061b0000c7802 */ /* 0x000fce0000000f00 */
[----:B------:R-:W-:Y:S05]  /*61a0*/  CALL.REL.NOINC `($__internal_0_$__cuda_sm3x_div_rn_noftz_f32_slowpath) ;  /* 0x0000002000c47944 */ /* 0x000fea0003c00000 */
.L_x_194:
[----:B------:R-:W-:Y:S05]  /*61b0*/  BSYNC.RECONVERGENT B1 ;  /* 0x0000000000017941 */ /* 0x000fea0003800200 */
.L_x_193:
[----:B------:R-:W0:Y:S01]  /*61c0*/  S2UR UR13, SR_CgaCtaId ;  /* 0x00000000000d79c3 */ /* 0x000e220000008800 */
[----:B------:R-:W-:Y:S02]  /*61d0*/  UMOV UR5, 0x400 ;  /* 0x0000040000057882 */ /* 0x000fe40000000000 */
[----:B------:R-:W-:-:S04]  /*61e0*/  UIADD3 UR5, UPT, UPT, UR5, 0x2010, URZ ;  /* 0x0000201005057890 */ /* 0x000fc8000fffe0ff */
[----:B0-----:R-:W-:-:S06]  /*61f0*/  ULEA UR5, UR13, UR5, 0x18 ;  /* 0x000000050d057291 */ /* 0x001fcc000f8ec0ff */
[----:B------:R-:W-:-:S05]  /*6200*/  LEA R0, R2, UR5, 0x2 ;  /* 0x0000000502007c11 */ /* 0x000fca000f8e10ff */
[----:B------:R2:W-:Y:S02]  /*6210*/  STS [R0], R3 ;  /* 0x0000000300007388 */ /* 0x0005e40000000800 */
.L_x_192:
[----:B------:R-:W-:Y:S05]  /*6220*/  BSYNC.RECONVERGENT B0 ;  /* 0x0000000000007941 */ /* 0x000fea0003800200 */
.L_x_191:
[----:B------:R-:W-:Y:S06]  /*6230*/  BAR.SYNC.DEFER_BLOCKING 0x0 ;  /* 0x0000000000007b1d */ /* 0x000fec0000010000 */
[----:B------:R-:W-:Y:S05]  /*6240*/  BRA.U UP0, `(.L_x_195) ;  /* 0xffffffc100cc7547 */ /* 0x000fea000b83ffff */
.L_x_35:
[----:B------:R-:W-:Y:S01]  /*6250*/  ISETP.NE.AND P0, PT, R2, RZ, PT ;  /* 0x000000ff0200720c */ /* 0x000fe20003f05270 */
[----:B------:R-:W5:Y:S01]  /*6260*/  LDCU UR4, c[0x0][0x3b4] ;  /* 0x00007680ff0477ac */ /* 0x000f620008000800 */
[----:B------:R-:W-:Y:S01]  /*6270*/  BSSY.RECONVERGENT B0, `(.L_x_196) ;  /* 0x0000018000007945 */ /* 0x000fe20003800200 */
[----:B------:R-:W0:Y:S10]  /*6280*/  LDCU UR11, c[0x0][0x3ac] ;  /* 0x00007580ff0b77ac */ /* 0x000e340008000800 */
[----:B--2-4-:R-:W2:Y:S01]  /*6290*/  @!P0 S2R R3, SR_CgaCtaId ;  /* 0x0000000000038919 */ /* 0x014ea20000008800 */
[----:B------:R-:W-:-:S02]  /*62a0*/  @!P0 MOV R0, 0x400 ;  /* 0x0000040000008802 */ /* 0x000fc40000000f00 */
[----:B-----5:R-:W-:Y:S02]  /*62b0*/  ISETP.GE.AND P1, PT, R2, UR4, PT ;  /* 0x0000000402007c0c */ /* 0x020fe4000bf26270 */
[----:B--2---:R-:W-:-:S05]  /*62c0*/  @!P0 LEA R3, R3, R0, 0x18 ;  /* 0x0000000003038211 */ /* 0x004fca00078ec0ff */
[----:B------:R-:W-:Y:S04]  /*62d0*/  @!P0 STS [R3], RZ ;  /* 0x000000ff03008388 */ /* 0x000fe80000000800 */
[----:B------:R-:W2:Y:S04]  /*62e0*/  @!P0 LDS R0, [UR14] ;  /* 0x0000000eff008984 */ /* 0x000ea80008000800 */
[----:B------:R4:W-:Y:S04]  /*62f0*/  @!P0 STS [R3+0x8], RZ ;  /* 0x000008ff03008388 */ /* 0x0009e80000000800 */
[----:B--2---:R4:W-:Y:S01]  /*6300*/  @!P0 STS [R3+0x4], R0 ;  /* 0x0000040003008388 */ /* 0x0049e20000000800 */
[----:B------:R-:W-:Y:S06]  /*6310*/  BAR.SYNC.DEFER_BLOCKING 0x0 ;  /* 0x0000000000007b1d */ /* 0x000fec0000010000 */
[----:B0-----:R-:W-:Y:S05]  /*6320*/  @P1 BRA `(.L_x_197) ;  /* 0x0000000000301947 */ /* 0x001fea0003800000 */
[----:B----4-:R-:W0:Y:S01]  /*6330*/  LDS R3, [R11] ;  /* 0x000000000b037984 */ /* 0x010e220000000800 */
[----:B------:R-:W2:Y:S01]  /*6340*/  S2UR UR10, SR_CgaCtaId ;  /* 0x00000000000a79c3 */ /* 0x000ea20000008800 */
[----:B------:R-:W-:Y:S01]  /*6350*/  VOTEU.ANY UR4, UPT, PT ;  /* 0x0000000000047886 */ /* 0x000fe200038e0100 */
[----:B------:R-:W-:Y:S01]  /*6360*/  UMOV UR5, 0x400 ;  /* 0x0000040000057882 */ /* 0x000fe20000000000 */
[----:B------:R-:W4:Y:S01]  /*6370*/  S2R R0, SR_LANEID ;  /* 0x0000000000007919 */ /* 0x000f220000000000 */
[----:B------:R-:W-:-:S06]  /*6380*/  UFLO.U32 UR4, UR4 ;  /* 0x00000004000472bd */ /* 0x000fcc00080e0000 */
[----:B----4-:R-:W-:Y:S01]  /*6390*/  ISETP.EQ.U32.AND P0, PT, R0, UR4, PT ;  /* 0x0000000400007c0c */ /* 0x010fe2000bf02070 */
[----:B------:R-:W-:Y:S01]  /*63a0*/  UIADD3 UR4, UPT, UPT, UR5, 0x4, URZ ;  /* 0x0000000405047890 */ /* 0x000fe2000fffe0ff */
[----:B0-----:R-:W-:-:S03]  /*63b0*/  CREDUX.MAX.S32 UR12, R3 ;  /* 0x00000000030c72cc */ /* 0x001fc60000000200 */
[----:B--2---:R-:W-:-:S10]  /*63c0*/  ULEA UR4, UR10, UR4, 0x18 ;  /* 0x000000040a047291 */ /* 0x004fd4000f8ec0ff */
[----:B------:R-:W-:-:S05]  /*63d0*/  IMAD.U32 R0, RZ, RZ, UR12 ;  /* 0x0000000cff007e24 */ /* 0x000fca000f8e00ff */
[----:B------:R0:W-:Y:S02]  /*63e0*/  @P0 ATOMS.MAX.S32 RZ, [UR4], R0 ;  /* 0x00000000ffff098c */ /* 0x0001e40009000204 */
.L_x_197:
[----:B------:R-:W-:Y:S05]  /*63f0*/  BSYNC.RECONVERGENT B0 ;  /* 0x0000000000007941 */ /* 0x000fea0003800200 */
.L_x_196:
[----:B------:R-:W-:Y:S06]  /*6400*/  BAR.SYNC.DEFER_BLOCKING 0x0 ;  /* 0x0000000000007b1d */ /* 0x000fec0000010000 */
[----:B------:R-:W-:Y:S04]  /*6410*/  BSSY.RECONVERGENT B0, `(.L_x_198) ;  /* 0x0000009000007945 */ /* 0x000fe80003800200 */
[----:B------:R-:W-:Y:S05]  /*6420*/  @P1 BRA `(.L_x_199) ;  /* 0x00000000001c1947 */ /* 0x000fea0003800000 */
[----:B------:R-:W2:Y:S01]  /*6430*/  S2UR UR5, SR_CgaCtaId ;  /* 0x00000000000579c3 */ /* 0x000ea20000008800 */
[----:B------:R-:W-:Y:S01]  /*6440*/  UMOV UR4, 0x400 ;  /* 0x0000040000047882 */ /* 0x000fe20000000000 */
[----:B------:R-:W-:Y:S01]  /*6450*/  LDS R11, [R11] ;  /* 0x000000000b0b7984 */ /* 0x000fe20000000800 */
[----:B--2---:R-:W-:-:S09]  /*6460*/  ULEA UR4, UR5, UR4, 0x18 ;  /* 0x0000000405047291 */ /* 0x004fd2000f8ec0ff */
[----:B0---4-:R-:W0:Y:S02]  /*6470*/  LDS R0, [UR4+0x4] ;  /* 0x00000404ff007984 */ /* 0x011e240008000800 */
[----:B0-----:R-:W-:-:S13]  /*6480*/  ISETP.NE.AND P0, PT, R11, R0, PT ;  /* 0x000000000b00720c */ /* 0x001fda0003f05270 */
[----:B------:R2:W-:Y:S02]  /*6490*/  @!P0 STS [UR4], R2 ;  /* 0x00000002ff008988 */ /* 0x0005e40008000804 */
.L_x_199:
[----:B------:R-:W-:Y:S05]  /*64a0*/  BSYNC.RECONVERGENT B0 ;  /* 0x0000000000007941 */ /* 0x000fea0003800200 */
.L_x_198:
[----:B------:R-:W-:Y:S01]  /*64b0*/  BAR.SYNC.DEFER_BLOCKING 0x0 ;  /* 0x0000000000007b1d */ /* 0x000fe20000010000 */
[----:B------:R-:W-:-:S13]  /*64c0*/  ISETP.GE.AND P0, PT, R2, UR11, PT ;  /* 0x0000000b02007c0c */ /* 0x000fda000bf06270 */
[----:B------:R-:W-:Y:S05]  /*64d0*/  @P0 BRA `(.L_x_200) ;  /* 0x0000001400000947 */ /* 0x000fea0003800000 */
[----:B----4-:R-:W4:Y:S02]  /*64e0*/  LDC R3, c[0x0][0x3b0] ;  /* 0x0000ec00ff037b82 */ /* 0x010f240000000800 */
[----:B----4-:R-:W-:-:S13]  /*64f0*/  ISETP.GE.AND P0, PT, R3, 0x1, PT ;  /* 0x000000010300780c */ /* 0x010fda0003f06270 */
[----:B------:R-:W-:Y:S05]  /*6500*/  @!P0 BRA `(.L_x_201) ;  /* 0x0000000c00a08947 */ /* 0x000fea0003800000 */
[C---:B-1----:R-:W-:Y:S01]  /*6510*/  LOP3.LUT R14, R3.reuse, 0xf, RZ, 0xc0, !PT ;  /* 0x0000000f030e7812 */ /* 0x042fe200078ec0ff */
[----:B---3--:R-:W-:Y:S01]  /*6520*/  IMAD.U32 R4, RZ, RZ, UR6 ;  /* 0x00000006ff047e24 */ /* 0x008fe2000f8e00ff */
[----:B------:R-:W-:Y:S01]  /*6530*/  LOP3.LUT R16, R3, 0x7, RZ, 0xc0, !PT ;  /* 0x0000000703107812 */ /* 0x000fe200078ec0ff */
[----:B------:R-:W-:Y:S01]  /*6540*/  IMAD.MOV.U32 R10, RZ, RZ, R2 ;  /* 0x000000ffff0a7224 */ /* 0x000fe200078e0002 */
[----:B0-----:R-:W-:Y:S02]  /*6550*/  IADD3 R0, PT, PT, R14, -0x1, RZ ;  /* 0xffffffff0e007810 */ /* 0x001fe40007ffe0ff */
[----:B------:R-:W-:Y:S02]  /*6560*/  IADD3 R5, PT, PT, R16, -0x1, RZ ;  /* 0xffffffff10057810 */ /* 0x000fe40007ffe0ff */
[----:B------:R-:W-:Y:S02]  /*6570*/  ISETP.GE.U32.AND P0, PT, R0, 0x7, PT ;  /* 0x000000070000780c */ /* 0x000fe40003f06070 */
[----:B------:R-:W-:-:S02]  /*6580*/  IADD3 R4, P2, PT, R4, 0x20, RZ ;  /* 0x0000002004047810 */ /* 0x000fc40007f5e0ff */
[----:B------:R-:W-:Y:S02]  /*6590*/  LOP3.LUT R0, R3, 0x7ffffff0, RZ, 0xc0, !PT ;  /* 0x7ffffff003007812 */ /* 0x000fe400078ec0ff */
[----:B------:R-:W-:Y:S02]  /*65a0*/  ISETP.GE.U32.AND P1, PT, R5, 0x3, PT ;  /* 0x000000030500780c */ /* 0x000fe40003f26070 */
[C---:B------:R-:W-:Y:S02]  /*65b0*/  IADD3 R18, PT, PT, R3.reuse, -0x1, RZ ;  /* 0xffffffff03127810 */ /* 0x040fe40007ffe0ff */
[C---:B------:R-:W-:Y:S02]  /*65c0*/  LOP3.LUT R19, R3.reuse, 0x3, RZ, 0xc0, !PT ;  /* 0x0000000303137812 */ /* 0x040fe400078ec0ff */
[----:B------:R-:W-:Y:S02]  /*65d0*/  SHF.L.U32 R3, R3, 0x2, RZ ;  /* 0x0000000203037819 */ /* 0x000fe400000006ff */
[----:B------:R-:W-:-:S02]  /*65e0*/  IADD3 R11, PT, PT, -R0, RZ, RZ ;  /* 0x000000ff000b7210 */ /* 0x000fc40007ffe1ff */
[----:B------:R-:W-:-:S07]  /*65f0*/  IADD3.X R5, PT, PT, RZ, UR7, RZ, P2, !PT ;  /* 0x00000007ff057c10 */ /* 0x000fce00097fe4ff */
.L_x_209:
[----:B------:R-:W-:Y:S01]  /*6600*/  IMAD.MOV.U32 R7, RZ, RZ, 0x4 ;  /* 0x00000004ff077424 */ /* 0x000fe200078e00ff */
[----:B------:R-:W0:Y:S03]  /*6610*/  LDC R13, c[0x0][0x3b0] ;  /* 0x0000ec00ff0d7b82 */ /* 0x000e260000000800 */
[----:B------:R-:W-:-:S05]  /*6620*/  IMAD.WIDE.U32 R6, R10, R7, UR8 ;  /* 0x000000080a067e25 */ /* 0x000fca000f8e0007 */
[----:B-----5:R1:W5:Y:S01]  /*6630*/  LDG.E R12, desc[UR16][R6.64] ;  /* 0x00000010060c7981 */ /* 0x020362000c1e1900 */
[----:B------:R-:W-:Y:S05]  /*6640*/  YIELD ;  /* 0x0000000000007946 */ /* 0x000fea0003800000 */
[----:B------:R-:W3:Y:S01]  /*6650*/  LDCU UR4, c[0x0][0x3ac] ;  /* 0x00007580ff0477ac */ /* 0x000ee20008000800 */
[----:B------:R-:W-:Y:S01]  /*6660*/  ISETP.GE.U32.AND P3, PT, R18, 0xf, PT ;  /* 0x0000000f1200780c */ /* 0x000fe20003f66070 */
[----:B------:R-:W-:Y:S02]  /*6670*/  HFMA2 R17, -RZ, RZ, 0, 0 ;  /* 0x00000000ff117431 */ /* 0x000fe400000001ff */
[----:B------:R-:W-:-:S02]  /*6680*/  IMAD.MOV.U32 R20, RZ, RZ, RZ ;  /* 0x000000ffff147224 */ /* 0x000fc400078e00ff */
[C---:B0-----:R-:W-:Y:S01]  /*6690*/  IMAD R15, R10.reuse, R13, RZ ;  /* 0x0000000d0a0f7224 */ /* 0x041fe200078e02ff */
[----:B------:R-:W-:-:S04]  /*66a0*/  IADD3 R10, PT, PT, R10, UR22, RZ ;  /* 0x000000160a0a7c10 */ /* 0x000fc8000fffe0ff */
[----:B---3--:R-:W-:-:S03]  /*66b0*/  ISETP.GE.AND P2, PT, R10, UR4, PT ;  /* 0x000000040a007c0c */ /* 0x008fc6000bf46270 */
[----:B-1----:R-:W-:Y:S10]  /*66c0*/  @!P3 BRA `(.L_x_202) ;  /* 0x000000040040b947 */ /* 0x002ff40003800000 */
[----:B------:R-:W0:Y:S01]  /*66d0*/  S2UR UR5, SR_CgaCtaId ;  /* 0x00000000000579c3 */ /* 0x000e220000008800 */
[----:B------:R-:W-:Y:S01]  /*66e0*/  UMOV UR4, 0x400 ;  /* 0x0000040000047882 */ /* 0x000fe20000000000 */
[----:B------:R-:W-:Y:S01]  /*66f0*/  IMAD.WIDE.U32 R6, R15, 0x4, R4 ;  /* 0x000000040f067825 */ /* 0x000fe200078e0004 */
[----:B------:R-:W-:Y:S01]  /*6700*/  UIADD3 UR4, UPT, UPT, UR4, 0x2010, URZ ;  /* 0x0000201004047890 */ /* 0x000fe2000fffe0ff */
[----:B------:R-:W-:Y:S02]  /*6710*/  MOV R17, RZ ;  /* 0x000000ff00117202 */ /* 0x000fe40000000f00 */
[----:B------:R-:W-:Y:S01]  /*6720*/  MOV R9, R11 ;  /* 0x0000000b00097202 */ /* 0x000fe20000000f00 */
[----:B0-----:R-:W-:-:S06]  /*6730*/  ULEA UR4, UR5, UR4, 0x18 ;  /* 0x0000000405047291 */ /* 0x001fcc000f8ec0ff */
[----:B-----5:R-:W-:-:S04]  /*6740*/  IMAD R8, R3, R12, UR4 ;  /* 0x0000000403087e24 */ /* 0x020fc8000f8e020c */
[----:B------:R-:W-:-:S07]  /*6750*/  VIADD R8, R8, 0x20 ;  /* 0x0000002008087836 */ /* 0x000fce0000000000 */
.L_x_203:
[----:B------:R-:W3:Y:S04]  /*6760*/  LDG.E R20, desc[UR16][R6.64+-0x20] ;  /* 0xffffe01006147981 */ /* 0x000ee8000c1e1900 */
[----:B------:R-:W4:Y:S04]  /*6770*/  LDG.E R25, desc[UR16][R6.64+-0x1c] ;  /* 0xffffe41006197981 */ /* 0x000f28000c1e1900 */
[----:B------:R-:W5:Y:S04]  /*6780*/  LDG.E R23, desc[UR16][R6.64+-0x18] ;  /* 0xffffe81006177981 */ /* 0x000f68000c1e1900 */
[----:B------:R-:W2:Y:S04]  /*6790*/  LDG.E R22, desc[UR16][R6.64+-0x14] ;  /* 0xffffec1006167981 */ /* 0x000ea8000c1e1900 */
[----:B------:R-:W3:Y:S04]  /*67a0*/  LDS R27, [R8+-0x20] ;  /* 0xffffe000081b7984 */ /* 0x000ee80000000800 */
[----:B------:R-:W2:Y:S04]  /*67b0*/  LDG.E R21, desc[UR16][R6.64+-0x10] ;  /* 0xfffff01006157981 */ /* 0x000ea8000c1e1900 */
[----:B------:R-:W4:Y:S01]  /*67c0*/  LDS R24, [R8+-0x1c] ;  /* 0xffffe40008187984 */ /* 0x000f220000000800 */
[----:B---3--:R-:W-:-:S03]  /*67d0*/  FADD R26, R20, -R27 ;  /* 0x8000001b141a7221 */ /* 0x008fc60000000000 */
[----:B------:R-:W3:Y:S01]  /*67e0*/  LDG.E R20, desc[UR16][R6.64+-0xc] ;  /* 0xfffff41006147981 */ /* 0x000ee2000c1e1900 */
[----:B------:R-:W-:Y:S01]  /*67f0*/  FFMA R17, R26, R26, R17 ;  /* 0x0000001a1a117223 */ /* 0x000fe20000000011 */
[----:B----4-:R-:W-:Y:S02]  /*6800*/  FADD R28, R25, -R24 ;  /* 0x80000018191c7221 */ /* 0x010fe40000000000 */
[----:B------:R-:W5:Y:S04]  /*6810*/  LDS R26, [R8+-0x18] ;  /* 0xffffe800081a7984 */ /* 0x000f680000000800 */
[----:B------:R-:W4:Y:S01]  /*6820*/  LDG.E R24, desc[UR16][R6.64+-0x8] ;  /* 0xfffff81006187981 */ /* 0x000f22000c1e1900 */
[----:B------:R-:W-:-:S03]  /*6830*/  FFMA R28, R28, R28, R17 ;  /* 0x0000001c1c1c7223 */ /* 0x000fc60000000011 */
[----:B------:R-:W4:Y:S04]  /*6840*/  LDG.E R17, desc[UR16][R6.64+-0x4] ;  /* 0xfffffc1006117981 */ /* 0x000f28000c1e1900 */
[----:B------:R-:W2:Y:S01]  /*6850*/  LDS R25, [R8+-0x14] ;  /* 0xffffec0008197984 */ /* 0x000ea20000000800 */
[----:B-----5:R-:W-:-:S03]  /*6860*/  FADD R23, R23, -R26 ;  /* 0x8000001a17177221 */ /* 0x020fc60000000000 */
[----:B------:R-:W0:Y:S01]  /*6870*/  LDS R26, [R8+-0x10] ;  /* 0xfffff000081a7984 */ /* 0x000e220000000800 */
[----:B------:R-:W-:-:S03]  /*6880*/  FFMA R28, R23, R23, R28 ;  /* 0x00000017171c7223 */ /* 0x000fc6000000001c */
[----:B------:R-:W5:Y:S01]  /*6890*/  LDG.E R23, desc[UR16][R6.64] ;  /* 0x0000001006177981 */ /* 0x000f62000c1e1900 */
[----:B--2---:R-:W-:-:S03]  /*68a0*/  FADD R25, R22, -R25 ;  /* 0x8000001916197221 */ /* 0x004fc60000000000 */
[----:B------:R-:W2:Y:S01]  /*68b0*/  LDG.E R22, desc[UR16][R6.64+0x4] ;  /* 0x0000041006167981 */ /* 0x000ea2000c1e1900 */
[----:B------:R-:W-:-:S03]  /*68c0*/  FFMA R28, R25, R25, R28 ;  /* 0x00000019191c7223 */ /* 0x000fc6000000001c */
[----:B------:R-:W3:Y:S01]  /*68d0*/  LDS R25, [R8+-0xc] ;  /* 0xfffff40008197984 */ /* 0x000ee20000000800 */
[----:B0-----:R-:W-:-:S03]  /*68e0*/  FADD R21, R21, -R26 ;  /* 0x8000001a15157221 */ /* 0x001fc60000000000 */
[----:B------:R-:W-:Y:S01]  /*68f0*/  LDS R26, [R8+-0x4] ;  /* 0xfffffc00081a7984 */ /* 0x000fe20000000800 */
[----:B------:R-:W-:-:S03]  /*6900*/  FFMA R28, R21, R21, R28 ;  /* 0x00000015151c7223 */ /* 0x000fc6000000001c */
[----:B------:R-:W4:Y:S01]  /*6910*/  LDS R21, [R8+-0x8] ;  /* 0xfffff80008157984 */ /* 0x000f220000000800 */
[----:B---3--:R-:W-:-:S03]  /*6920*/  FADD R25, R20, -R25 ;  /* 0x8000001914197221 */ /* 0x008fc60000000000 */
[----:B------:R-:W3:Y:S01]  /*6930*/  LDG.E R20, desc[UR16][R6.64+0x8] ;  /* 0x0000081006147981 */ /* 0x000ee2000c1e1900 */
[----:B------:R-:W-:-:S03]  /*6940*/  FFMA R28, R25, R25, R28 ;  /* 0x00000019191c7223 */ /* 0x000fc6000000001c */
[----:B------:R-:W-:Y:S01]  /*6950*/  LDS R25, [R8+0x4] ;  /* 0x0000040008197984 */ /* 0x000fe20000000800 */
[----:B----4-:R-:W-:-:S03]  /*6960*/  FADD R21, R24, -R21 ;  /* 0x8000001518157221 */ /* 0x010fc60000000000 */
[----:B------:R-:W5:Y:S01]  /*6970*/  LDS R24, [R8] ;  /* 0x0000000008187984 */ /* 0x000f620000000800 */
[----:B------:R-:W-:-:S03]  /*6980*/  FFMA R28, R21, R21, R28 ;  /* 0x00000015151c7223 */ /* 0x000fc6000000001c */
[----:B------:R-:W4:Y:S01]  /*6990*/  LDG.E R21, desc[UR16][R6.64+0xc] ;  /* 0x00000c1006157981 */ /* 0x000f22000c1e1900 */
[----:B------:R-:W-:-:S03]  /*69a0*/  FADD R17, R17, -R26 ;  /* 0x8000001a11117221 */ /* 0x000fc60000000000 */
[----:B------:R-:W-:Y:S01]  /*69b0*/  LDS R26, [R8+0xc] ;  /* 0x00000c00081a7984 */ /* 0x000fe20000000800 */
[----:B------:R-:W-:-:S03]  /*69c0*/  FFMA R28, R17, R17, R28 ;  /* 0x00000011111c7223 */ /* 0x000fc6000000001c */
[----:B------:R-:W4:Y:S01]  /*69d0*/  LDG.E R17, desc[UR16][R6.64+0x10] ;  /* 0x0000101006117981 */ /* 0x000f22000c1e1900 */
[----:B-----5:R-:W-:-:S03]  /*69e0*/  FADD R23, R23, -R24 ;  /* 0x8000001817177221 */ /* 0x020fc60000000000 */
[----:B------:R-:W5:Y:S01]  /*69f0*/  LDG.E R24, desc[UR16][R6.64+0x14] ;  /* 0x0000141006187981 */ /* 0x000f62000c1e1900 */
[----:B------:R-:W-:-:S03]  /*6a00*/  FFMA R28, R23, R23, R28 ;  /* 0x00000017171c7223 */ /* 0x000fc6000000001c */
[----:B------:R-:W5:Y:S01]  /*6a10*/  LDG.E R23, desc[UR16][R6.64+0x18] ;  /* 0x0000181006177981 */ /* 0x000f62000c1e1900 */
[----:B--2---:R-:W-:-:S03]  /*6a20*/  FADD R25, R22, -R25 ;  /* 0x8000001916197221 */ /* 0x004fc60000000000 */
[----:B------:R0:W2:Y:S01]  /*6a30*/  LDG.E R22, desc[UR16][R6.64+0x1c] ;  /* 0x00001c1006167981 */ /* 0x0000a2000c1e1900 */
[----:B------:R-:W-:Y:S01]  /*6a40*/  IADD3 R9, PT, PT, R9, 0x10, RZ ;  /* 0x0000001009097810 */ /* 0x000fe20007ffe0ff */
[----:B------:R-:W-:Y:S02]  /*6a50*/  FFMA R28, R25, R25, R28 ;  /* 0x00000019191c7223 */ /* 0x000fe4000000001c */
[----:B------:R-:W3:Y:S01]  /*6a60*/  LDS R25, [R8+0x8] ;  /* 0x0000080008197984 */ /* 0x000ee20000000800 */
[----:B------:R-:W-:Y:S02]  /*6a70*/  ISETP.NE.AND P3, PT, R9, RZ, PT ;  /* 0x000000ff0900720c */ /* 0x000fe40003f65270 */
[----:B0-----:R-:W-:-:S04]  /*6a80*/  IADD3 R6, P4, PT, R6, 0x40, RZ ;  /* 0x0000004006067810 */ /* 0x001fc80007f9e0ff */
[----:B------:R-:W-:Y:S01]  /*6a90*/  IADD3.X R7, PT, PT, RZ, R7, RZ, P4, !PT ;  /* 0x00000007ff077210 */ /* 0x000fe200027fe4ff */
[----:B---3--:R-:W-:Y:S02]  /*6aa0*/  FADD R25, R20, -R25 ;  /* 0x8000001914197221 */ /* 0x008fe40000000000 */
[----:B------:R-:W0:Y:S02]  /*6ab0*/  LDS R20, [R8+0x10] ;  /* 0x0000100008147984 */ /* 0x000e240000000800 */
[----:B------:R-:W-:Y:S01]  /*6ac0*/  FFMA R28, R25, R25, R28 ;  /* 0x00000019191c7223 */ /* 0x000fe2000000001c */
[----:B----4-:R-:W-:Y:S02]  /*6ad0*/  FADD R25, R21, -R26 ;  /* 0x8000001a15197221 */ /* 0x010fe40000000000 */
[----:B------:R-:W5:Y:S02]  /*6ae0*/  LDS R21, [R8+0x14] ;  /* 0x0000140008157984 */ /* 0x000f640000000800 */
[----:B------:R-:W-:-:S02]  /*6af0*/  FFMA R28, R25, R25, R28 ;  /* 0x00000019191c7223 */ /* 0x000fc4000000001c */
[----:B------:R-:W1:Y:S01]  /*6b00*/  LDS R26, [R8+0x18] ;  /* 0x00001800081a7984 */ /* 0x000e620000000800 */
[----:B0-----:R-:W-:-:S03]  /*6b10*/  FADD R25, R17, -R20 ;  /* 0x8000001411197221 */ /* 0x001fc60000000000 */
[----:B------:R0:W2:Y:S01]  /*6b20*/  LDS R17, [R8+0x1c] ;  /* 0x00001c0008117984 */ /* 0x0000a20000000800 */
[----:B------:R-:W-:Y:S01]  /*6b30*/  FFMA R28, R25, R25, R28 ;  /* 0x00000019191c7223 */ /* 0x000fe2000000001c */
[----:B0-----:R-:W-:Y:S02]  /*6b40*/  VIADD R8, R8, 0x40 ;  /* 0x0000004008087836 */ /* 0x001fe40000000000 */
[----:B-----5:R-:W-:-:S04]  /*6b50*/  FADD R21, R24, -R21 ;  /* 0x8000001518157221 */ /* 0x020fc80000000000 */
[----:B------:R-:W-:Y:S01]  /*6b60*/  FFMA R28, R21, R21, R28 ;  /* 0x00000015151c7223 */ /* 0x000fe2000000001c */
[----:B-1----:R-:W-:-:S04]  /*6b70*/  FADD R23, R23, -R26 ;  /* 0x8000001a17177221 */ /* 0x002fc80000000000 */
[----:B------:R-:W-:Y:S01]  /*6b80*/  FFMA R28, R23, R23, R28 ;  /* 0x00000017171c7223 */ /* 0x000fe2000000001c */
[----:B--2---:R-:W-:-:S04]  /*6b90*/  FADD R17, R22, -R17 ;  /* 0x8000001116117221 */ /* 0x004fc80000000000 */
[----:B------:R-:W-:Y:S01]  /*6ba0*/  FFMA R17, R17, R17, R28 ;  /* 0x0000001111117223 */ /* 0x000fe2000000001c */
[----:B------:R-:W-:Y:S06]  /*6bb0*/  @P3 BRA `(.L_x_203) ;  /* 0xfffffff800e83947 */ /* 0x000fec000383ffff */
[----:B------:R-:W-:-:S07]  /*6bc0*/  MOV R20, R0 ;  /* 0x0000000000147202 */ /* 0x000fce0000000f00 */
.L_x_202:
[----:B------:R-:W-:-:S13]  /*6bd0*/  ISETP.NE.AND P3, PT, R14, RZ, PT ;  /* 0x000000ff0e00720c */ /* 0x000fda0003f65270 */
[----:B------:R-:W-:Y:S05]  /*6be0*/  @!P3 BRA `(.L_x_204) ;  /* 0x0000000400b8b947 */ /* 0x000fea0003800000 */
[----:B------:R-:W-:Y:S01]  /*6bf0*/  ISETP.NE.AND P4, PT, R16, RZ, PT ;  /* 0x000000ff1000720c */ /* 0x000fe20003f85270 */
[----:B------:R-:W-:-:S12]  /*6c00*/  @!P0 BRA `(.L_x_205) ;  /* 0x0000000000b88947 */ /* 0x000fd80003800000 */
[----:B------:R-:W-:Y:S01]  /*6c10*/  IADD3 R6, PT, PT, R15, R20, RZ ;  /* 0x000000140f067210 */ /* 0x000fe20007ffe0ff */
[----:B------:R-:W-:-:S04]  /*6c20*/  IMAD.MOV.U32 R7, RZ, RZ, 0x4 ;  /* 0x00000004ff077424 */ /* 0x000fc800078e00ff */
[----:B------:R-:W-:-:S06]  /*6c30*/  IMAD.WIDE.U32 R6, R6, R7, UR6 ;  /* 0x0000000606067e25 */ /* 0x000fcc000f8e0007 */
[----:B------:R-:W3:Y:S01]  /*6c40*/  LDG.E R6, desc[UR16][R6.64] ;  /* 0x0000001006067981 */ /* 0x000ee2000c1e1900 */
[----:B------:R-:W0:Y:S01]  /*6c50*/  S2UR UR5, SR_CgaCtaId ;  /* 0x00000000000579c3 */ /* 0x000e220000008800 */
[----:B------:R-:W-:-:S04]  /*6c60*/  IADD3 R9, P3, PT, R15, R20, RZ ;  /* 0x000000140f097210 */ /* 0x000fc80007f7e0ff */
[----:B------:R-:W-:Y:S02]  /*6c70*/  IADD3.X R22, PT, PT, RZ, RZ, RZ, P3, !PT ;  /* 0x000000ffff167210 */ /* 0x000fe40001ffe4ff */
[----:B------:R-:W-:Y:S01]  /*6c80*/  LEA R8, P3, R9, UR6, 0x2 ;  /* 0x0000000609087c11 */ /* 0x000fe2000f8610ff */
[----:B------:R-:W-:-:S03]  /*6c90*/  UMOV UR4, 0x400 ;  /* 0x0000040000047882 */ /* 0x000fc60000000000 */
[----:B------:R-:W-:Y:S01]  /*6ca0*/  LEA.HI.X R9, R9, UR7, R22, 0x2, P3 ;  /* 0x0000000709097c11 */ /* 0x000fe200098f1416 */
[----:B------:R-:W-:Y:S01]  /*6cb0*/  UIADD3 UR4, UPT, UPT, UR4, 0x2010, URZ ;  /* 0x0000201004047890 */ /* 0x000fe2000fffe0ff */
[----:B-----5:R-:W-:-:S03]  /*6cc0*/  IMAD R22, R12, R13, R20 ;  /* 0x0000000d0c167224 */ /* 0x020fc600078e0214 */
[----:B------:R-:W4:Y:S04]  /*6cd0*/  LDG.E R24, desc[UR16][R8.64+0x4] ;  /* 0x0000041008187981 */ /* 0x000f28000c1e1900 */
[----:B------:R-:W2:Y:S01]  /*6ce0*/  LDG.E R25, desc[UR16][R8.64+0x8] ;  /* 0x0000081008197981 */ /* 0x000ea2000c1e1900 */
[----:B0-----:R-:W-:-:S03]  /*6cf0*/  ULEA UR4, UR5, UR4, 0x18 ;  /* 0x0000000405047291 */ /* 0x001fc6000f8ec0ff */
[----:B------:R-:W2:Y:S04]  /*6d00*/  LDG.E R23, desc[UR16][R8.64+0xc] ;  /* 0x00000c1008177981 */ /* 0x000ea8000c1e1900 */
[----:B------:R-:W2:Y:S01]  /*6d10*/  LDG.E R21, desc[UR16][R8.64+0x10] ;  /* 0x0000101008157981 */ /* 0x000ea2000c1e1900 */
[----:B------:R-:W-:-:S03]  /*6d20*/  LEA R22, R22, UR4, 0x2 ;  /* 0x0000000416167c11 */ /* 0x000fc6000f8e10ff */
[----:B------:R-:W2:Y:S04]  /*6d30*/  LDG.E R7, desc[UR16][R8.64+0x14] ;  /* 0x0000141008077981 */ /* 0x000ea8000c1e1900 */
[----:B------:R-:W3:Y:S04]  /*6d40*/  LDS R27, [R22] ;  /* 0x00000000161b7984 */ /* 0x000ee80000000800 */
[----:B------:R-:W2:Y:S01]  /*6d50*/  LDG.E R26, desc[UR16][R8.64+0x1c] ;  /* 0x00001c10081a7981 */ /* 0x000ea2000c1e1900 */
[----:B---3--:R-:W-:-:S03]  /*6d60*/  FADD R28, R6, -R27 ;  /* 0x8000001b061c7221 */ /* 0x008fc60000000000 */
[----:B------:R0:W3:Y:S04]  /*6d70*/  LDG.E R6, desc[UR16][R8.64+0x18] ;  /* 0x0000181008067981 */ /* 0x0000e8000c1e1900 */
[----:B------:R-:W4:Y:S01]  /*6d80*/  LDS R27, [R22+0x4] ;  /* 0x00000400161b7984 */ /* 0x000f220000000800 */
[----:B------:R-:W-:-:S03]  /*6d90*/  FFMA R17, R28, R28, R17 ;  /* 0x0000001c1c117223 */ /* 0x000fc60000000011 */
[----:B------:R-:W2:Y:S04]  /*6da0*/  LDS R28, [R22+0x8] ;  /* 0x00000800161c7984 */ /* 0x000ea80000000800 */
[----:B0-----:R-:W-:Y:S01]  /*6db0*/  LDS R9, [R22+0x18] ;  /* 0x0000180016097984 */ /* 0x001fe20000000800 */
[----:B----4-:R-:W-:-:S03]  /*6dc0*/  FADD R24, R24, -R27 ;  /* 0x8000001b18187221 */ /* 0x010fc60000000000 */
[----:B------:R-:W0:Y:S01]  /*6dd0*/  LDS R27, [R22+0xc] ;  /* 0x00000c00161b7984 */ /* 0x000e220000000800 */
[----:B--2---:R-:W-:Y:S01]  /*6de0*/  FADD R28, R25, -R28 ;  /* 0x8000001c191c7221 */ /* 0x004fe20000000000 */
[----:B------:R-:W-:Y:S02]  /*6df0*/  FFMA R17, R24, R24, R17 ;  /* 0x0000001818117223 */ /* 0x000fe40000000011 */
[----:B------:R-:W1:Y:S02]  /*6e00*/  LDS R24, [R22+0x10] ;  /* 0x0000100016187984 */ /* 0x000e640000000800 */
[----:B------:R-:W-:Y:S02]  /*6e10*/  FFMA R25, R28, R28, R17 ;  /* 0x0000001c1c197223 */ /* 0x000fe40000000011 */
[----:B------:R-:W2:Y:S04]  /*6e20*/  LDS R28, [R22+0x14] ;  /* 0x00001400161c7984 */ /* 0x000ea80000000800 */
[----:B------:R-:W4:Y:S01]  /*6e30*/  LDS R17, [R22+0x1c] ;  /* 0x00001c0016117984 */ /* 0x000f220000000800 */
[----:B------:R-:W-:Y:S01]  /*6e40*/  IADD3 R20, PT, PT, R20, 0x8, RZ ;  /* 0x0000000814147810 */ /* 0x000fe20007ffe0ff */
[----:B0-----:R-:W-:-:S04]  /*6e50*/  FADD R8, R23, -R27 ;  /* 0x8000001b17087221 */ /* 0x001fc80000000000 */
[----:B------:R-:W-:Y:S01]  /*6e60*/  FFMA R25, R8, R8, R25 ;  /* 0x0000000808197223 */ /* 0x000fe20000000019 */
[----:B-1----:R-:W-:-:S04]  /*6e70*/  FADD R24, R21, -R24 ;  /* 0x8000001815187221 */ /* 0x002fc80000000000 */
[----:B------:R-:W-:Y:S01]  /*6e80*/  FFMA R25, R24, R24, R25 ;  /* 0x0000001818197223 */ /* 0x000fe20000000019 */
[----:B--2---:R-:W-:-:S04]  /*6e90*/  FADD R28, R7, -R28 ;  /* 0x8000001c071c7221 */ /* 0x004fc80000000000 */
[----:B------:R-:W-:Y:S01]  /*6ea0*/  FFMA R25, R28, R28, R25 ;  /* 0x0000001c1c197223 */ /* 0x000fe20000000019 */
[----:B----4-:R-:W-:Y:S01]  /*6eb0*/  FADD R26, R26, -R17 ;  /* 0x800000111a1a7221 */ /* 0x010fe20000000000 */
[----:B---3--:R-:W-:-:S04]  /*6ec0*/  FADD R6, R6, -R9 ;  /* 0x8000000906067221 */ /* 0x008fc80000000000 */
[----:B------:R-:W-:-:S04]  /*6ed0*/  FFMA R25, R6, R6, R25 ;  /* 0x0000000606197223 */ /* 0x000fc80000000019 */
[----:B------:R-:W-:-:S07]  /*6ee0*/  FFMA R17, R26, R26, R25 ;  /* 0x0000001a1a117223 */ /* 0x000fce0000000019 */
.L_x_205:
[----:B------:R-:W-:Y:S05]  /*6ef0*/  @!P4 BRA `(.L_x_204) ;  /* 0x0000000000f4c947 */ /* 0x000fea0003800000 */
[----:B------:R-:W-:Y:S01]  /*6f00*/  ISETP.NE.AND P4, PT, R19, RZ, PT ;  /* 0x000000ff1300720c */ /* 0x000fe20003f85270 */
[----:B------:R-:W-:-:S12]  /*6f10*/  @!P1 BRA `(.L_x_206) ;  /* 0x0000000000789947 */ /* 0x000fd80003800000 */
[----:B------:R-:W-:Y:S02]  /*6f20*/  HFMA2 R7, -RZ, RZ, 0, 2.384185791015625e-07 ;  /* 0x00000004ff077431 */ /* 0x000fe400000001ff */
[C---:B------:R-:W-:Y:S01]  /*6f30*/  IMAD.IADD R6, R15.reuse, 0x1, R20 ;  /* 0x000000010f067824 */ /* 0x040fe200078e0214 */
[----:B------:R-:W-:-:S04]  /*6f40*/  IADD3 R9, P3, PT, R15, R20, RZ ;  /* 0x000000140f097210 */ /* 0x000fc80007f7e0ff */
[----:B------:R-:W-:Y:S02]  /*6f50*/  IADD3.X R22, PT, PT, RZ, RZ, RZ, P3, !PT ;  /* 0x000000ffff167210 */ /* 0x000fe40001ffe4ff */
[----:B------:R-:W-:Y:S01]  /*6f60*/  LEA R8, P3, R9, UR6, 0x2 ;  /* 0x0000000609087c11 */ /* 0x000fe2000f8610ff */
[----:B------:R-:W-:-:S03]  /*6f70*/  IMAD.WIDE.U32 R6, R6, R7, UR6 ;  /* 0x0000000606067e25 */ /* 0x000fc6000f8e0007 */
[----:B------:R-:W-:-:S03]  /*6f80*/  LEA.HI.X R9, R9, UR7, R22, 0x2, P3 ;  /* 0x0000000709097c11 */ /* 0x000fc600098f1416 */
[----:B------:R0:W3:Y:S04]  /*6f90*/  LDG.E R6, desc[UR16][R6.64] ;  /* 0x0000001006067981 */ /* 0x0000e8000c1e1900 */
[----:B------:R-:W4:Y:S04]  /*6fa0*/  LDG.E R23, desc[UR16][R8.64+0x4] ;  /* 0x0000041008177981 */ /* 0x000f28000c1e1900 */
[----:B------:R-:W2:Y:S04]  /*6fb0*/  LDG.E R21, desc[UR16][R8.64+0x8] ;  /* 0x0000081008157981 */ /* 0x000ea8000c1e1900 */
[----:B------:R-:W2:Y:S01]  /*6fc0*/  LDG.E R22, desc[UR16][R8.64+0xc] ;  /* 0x00000c1008167981 */ /* 0x000ea2000c1e1900 */
[----:B------:R-:W1:Y:S01]  /*6fd0*/  S2UR UR5, SR_CgaCtaId ;  /* 0x00000000000579c3 */ /* 0x000e620000008800 */
[----:B------:R-:W-:Y:S01]  /*6fe0*/  UMOV UR4, 0x400 ;  /* 0x0000040000047882 */ /* 0x000fe20000000000 */
[----:B-----5:R-:W-:Y:S01]  /*6ff0*/  IMAD R24, R12, R13, R20 ;  /* 0x0000000d0c187224 */ /* 0x020fe200078e0214 */
[----:B------:R-:W-:Y:S01]  /*7000*/  UIADD3 UR4, UPT, UPT, UR4, 0x2010, URZ ;  /* 0x0000201004047890 */ /* 0x000fe2000fffe0ff */
[----:B------:R-:W-:-:S03]  /*7010*/  VIADD R20, R20, 0x4 ;  /* 0x0000000414147836 */ /* 0x000fc60000000000 */
[----:B-1----:R-:W-:-:S06]  /*7020*/  ULEA UR4, UR5, UR4, 0x18 ;  /* 0x0000000405047291 */ /* 0x002fcc000f8ec0ff */
[----:B------:R-:W-:-:S05]  /*7030*/  LEA R24, R24, UR4, 0x2 ;  /* 0x0000000418187c11 */ /* 0x000fca000f8e10ff */
[----:B------:R-:W3:Y:S04]  /*7040*/  LDS R25, [R24] ;  /* 0x0000000018197984 */ /* 0x000ee80000000800 */
[----:B------:R-:W4:Y:S04]  /*7050*/  LDS R26, [R24+0x4] ;  /* 0x00000400181a7984 */ /* 0x000f280000000800 */
[----:B------:R-:W2:Y:S04]  /*7060*/  LDS R28, [R24+0x8] ;  /* 0x00000800181c7984 */ /* 0x000ea80000000800 */
[----:B0-----:R-:W0:Y:S01]  /*7070*/  LDS R7, [R24+0xc] ;  /* 0x00000c0018077984 */ /* 0x001e220000000800 */
[----:B---3--:R-:W-:-:S04]  /*7080*/  FADD R6, R6, -R25 ;  /* 0x8000001906067221 */ /* 0x008fc80000000000 */
[----:B------:R-:W-:Y:S01]  /*7090*/  FFMA R6, R6, R6, R17 ;  /* 0x0000000606067223 */ /* 0x000fe20000000011 */
[----:B----4-:R-:W-:Y:S01]  /*70a0*/  FADD R23, R23, -R26 ;  /* 0x8000001a17177221 */ /* 0x010fe20000000000 */
[----:B--2---:R-:W-:-:S03]  /*70b0*/  FADD R21, R21, -R28 ;  /* 0x8000001c15157221 */ /* 0x004fc60000000000 */
[----:B------:R-:W-:Y:S01]  /*70c0*/  FFMA R6, R23, R23, R6 ;  /* 0x0000001717067223 */ /* 0x000fe20000000006 */
[----:B0-----:R-:W-:-:S03]  /*70d0*/  FADD R7, R22, -R7 ;  /* 0x8000000716077221 */ /* 0x001fc60000000000 */
[----:B------:R-:W-:-:S04]  /*70e0*/  FFMA R6, R21, R21, R6 ;  /* 0x0000001515067223 */ /* 0x000fc80000000006 */
[----:B------:R-:W-:-:S07]  /*70f0*/  FFMA R17, R7, R7, R6 ;  /* 0x0000000707117223 */ /* 0x000fce0000000006 */
.L_x_206:
[----:B------:R-:W-:Y:S05]  /*7100*/  @!P4 BRA `(.L_x_204) ;  /* 0x000000000070c947 */ /* 0x000fea0003800000 */
[----:B------:R-:W-:Y:S02]  /*7110*/  IADD3 R6, PT, PT, R15, R20, RZ ;  /* 0x000000140f067210 */ /* 0x000fe40007ffe0ff */
[----:B------:R-:W-:-:S05]  /*7120*/  MOV R7, 0x4 ;  /* 0x0000000400077802 */ /* 0x000fca0000000f00 */
[----:B------:R-:W-:-:S06]  /*7130*/  IMAD.WIDE.U32 R6, R6, R7, UR6 ;  /* 0x0000000606067e25 */ /* 0x000fcc000f8e0007 */
[----:B------:R-:W3:Y:S01]  /*7140*/  LDG.E R6, desc[UR16][R6.64] ;  /* 0x0000001006067981 */ /* 0x000ee2000c1e1900 */
[----:B------:R-:W0:Y:S01]  /*7150*/  S2UR UR5, SR_CgaCtaId ;  /* 0x00000000000579c3 */ /* 0x000e220000008800 */
[----:B------:R-:W-:Y:S01]  /*7160*/  UMOV UR4, 0x400 ;  /* 0x0000040000047882 */ /* 0x000fe20000000000 */
[----:B-----5:R-:W-:Y:S01]  /*7170*/  IMAD R12, R12, R13, R20 ;  /* 0x0000000d0c0c7224 */ /* 0x020fe200078e0214 */
[----:B------:R-:W-:Y:S01]  /*7180*/  UIADD3 UR4, UPT, UPT, UR4, 0x2010, URZ ;  /* 0x0000201004047890 */ /* 0x000fe2000fffe0ff */
[----:B------:R-:W-:-:S03]  /*7190*/  ISETP.NE.AND P3, PT, R19, 0x1, PT ;  /* 0x000000011300780c */ /* 0x000fc60003f65270 */
[----:B0-----:R-:W-:-:S06]  /*71a0*/  ULEA UR4, UR5, UR4, 0x18 ;  /* 0x0000000405047291 */ /* 0x001fcc000f8ec0ff */
[----:B------:R-:W-:-:S05]  /*71b0*/  LEA R21, R12, UR4, 0x2 ;  /* 0x000000040c157c11 */ /* 0x000fca000f8e10ff */
[----:B------:R-:W3:Y:S02]  /*71c0*/  LDS R9, [R21] ;  /* 0x0000000015097984 */ /* 0x000ee40000000800 */
[----:B---3--:R-:W-:-:S04]  /*71d0*/  FADD R8, R6, -R9 ;  /* 0x8000000906087221 */ /* 0x008fc80000000000 */
[----:B------:R-:W-:Y:S01]  /*71e0*/  FFMA R17, R8, R8, R17 ;  /* 0x0000000808117223 */ /* 0x000fe20000000011 */
[----:B------:R-:W-:Y:S06]  /*71f0*/  @!P3 BRA `(.L_x_204) ;  /* 0x000000000034b947 */ /* 0x000fec0003800000 */
[----:B------:R-:W-:Y:S01]  /*7200*/  IADD3 R15, P3, PT, R15, R20, RZ ;  /* 0x000000140f0f7210 */ /* 0x000fe20007f7e0ff */
[----:B------:R-:W0:Y:S01]  /*7210*/  LDS R9, [R21+0x4] ;  /* 0x0000040015097984 */ /* 0x000e220000000800 */
[----:B------:R-:W-:-:S03]  /*7220*/  ISETP.NE.AND P4, PT, R19, 0x2, PT ;  /* 0x000000021300780c */ /* 0x000fc60003f85270 */
[----:B------:R-:W-:Y:S01]  /*7230*/  IMAD.X R8, RZ, RZ, RZ, P3 ;  /* 0x000000ffff087224 */ /* 0x000fe200018e06ff */
[----:B------:R-:W-:-:S04]  /*7240*/  LEA R6, P3, R15, UR6, 0x2 ;  /* 0x000000060f067c11 */ /* 0x000fc8000f8610ff */
[----:B------:R-:W-:-:S05]  /*7250*/  LEA.HI.X R7, R15, UR7, R8, 0x2, P3 ;  /* 0x000000070f077c11 */ /* 0x000fca00098f1408 */
[----:B------:R-:W0:Y:S04]  /*7260*/  LDG.E R8, desc[UR16][R6.64+0x4] ;  /* 0x0000041006087981 */ /* 0x000e28000c1e1900 */
[----:B------:R-:W3:Y:S04]  /*7270*/  @P4 LDG.E R12, desc[UR16][R6.64+0x8] ;  /* 0x00000810060c4981 */ /* 0x000ee8000c1e1900 */
[----:B------:R-:W3:Y:S01]  /*7280*/  @P4 LDS R13, [R21+0x8] ;  /* 0x00000800150d4984 */ /* 0x000ee20000000800 */
[----:B0-----:R-:W-:Y:S01]  /*7290*/  FADD R8, R8, -R9 ;  /* 0x8000000908087221 */ /* 0x001fe20000000000 */
[----:B---3--:R-:W-:-:S03]  /*72a0*/  @P4 FADD R12, R12, -R13 ;  /* 0x8000000d0c0c4221 */ /* 0x008fc60000000000 */
[----:B------:R-:W-:-:S04]  /*72b0*/  FFMA R17, R8, R8, R17 ;  /* 0x0000000808117223 */ /* 0x000fc80000000011 */
[----:B------:R-:W-:-:S07]  /*72c0*/  @P4 FFMA R17, R12, R12, R17 ;  /* 0x0000000c0c114223 */ /* 0x000fce0000000011 */
.L_x_204:
[----:B------:R-:W0:Y:S01]  /*72d0*/  S2R R7, SR_CgaCtaId ;  /* 0x0000000000077919 */ /* 0x000e220000008800 */
[----:B------:R-:W-:Y:S01]  /*72e0*/  MOV R6, 0x400 ;  /* 0x0000040000067802 */ /* 0x000fe20000000f00 */
[----:B------:R-:W-:Y:S03]  /*72f0*/  BSSY.RECONVERGENT B0, `(.L_x_207) ;  /* 0x0000007000007945 */ /* 0x000fe60003800200 */
[----:B------:R-:W-:-:S04]  /*7300*/  IADD3 R6, PT, PT, R6, 0x8, RZ ;  /* 0x0000000806067810 */ /* 0x000fc80007ffe0ff */
[----:B0-----:R-:W-:-:S07]  /*7310*/  LEA R6, R7, R6, 0x18 ;  /* 0x0000000607067211 */ /* 0x001fce00078ec0ff */
.L_x_208:
[----:B------:R-:W0:Y:S02]  /*7320*/  LDS R8, [R6] ;  /* 0x0000000006087984 */ /* 0x000e240000000800 */
[----:B0-----:R-:W-:-:S05]  /*7330*/  FADD R9, R17, R8 ;  /* 0x0000000811097221 */ /* 0x001fca0000000000 */
[----:B------:R-:W0:Y:S02]  /*7340*/  ATOMS.CAST.SPIN P3, [R6], R8, R9 ;  /* 0x000000080600758d */ /* 0x000e240001860009 */
[----:B0-----:R-:W-:Y:S05]  /*7350*/  @!P3 BRA `(.L_x_208) ;  /* 0xfffffffc00f0b947 */ /* 0x001fea000383ffff */
[----:B------:R-:W-:Y:S05]  /*7360*/  BSYNC.RECONVERGENT B0 ;  /* 0x0000000000007941 */ /* 0x000fea0003800200 */
.L_x_207:
[----:B------:R-:W-:Y:S05]  /*7370*/  @!P2 BRA `(.L_x_209) ;  /* 0xfffffff000a0a947 */ /* 0x000fea000383ffff */
[----:B------:R-:W-:Y:S05]  /*7380*/  BRA `(.L_x_200) ;  /* 0x0000000400547947 */ /* 0x000fea0003800000 */
.L_x_201:
[----:B------:R-:W4:Y:S01]  /*7390*/  I2F.U32.RP R7, UR22 ;  /* 0x0000001600077d06 */ /* 0x000f220008209000 */
[----:B0-----:R-:W-:Y:S01]  /*73a0*/  IADD3 R0, PT, PT, R2, UR22, RZ ;  /* 0x0000001602007c10 */ /* 0x001fe2000fffe0ff */
[----:B------:R-:W-:Y:S01]  /*73b0*/  BSSY B0, `(.L_x_210) ;  /* 0x000002e000007945 */ /* 0x000fe20003800000 */
[----:B------:R-:W-:Y:S02]  /*73c0*/  ISETP.NE.U32.AND P2, PT, RZ, UR22, PT ;  /* 0x00000016ff007c0c */ /* 0x000fe4000bf45070 */
[C---:B------:R-:W-:Y:S02]  /*73d0*/  ISETP.GE.AND P0, PT, R0.reuse, UR11, PT ;  /* 0x0000000b00007c0c */ /* 0x040fe4000bf06270 */
[----:B------:R-:W-:Y:S02]  /*73e0*/  VIMNMX R3, PT, PT, R0, UR11, !PT ;  /* 0x0000000b00037c48 */ /* 0x000fe4000ffe0100 */
[----:B------:R-:W-:-:S04]  /*73f0*/  SEL R6, RZ, 0x1, P0 ;  /* 0x00000001ff067807 */ /* 0x000fc80000000000 */
[----:B------:R-:W-:Y:S01]  /*7400*/  IADD3 R3, PT, PT, R3, -R0, -R6 ;  /* 0x8000000003037210 */ /* 0x000fe20007ffe806 */
[----:B----4-:R-:W3:Y:S02]  /*7410*/  MUFU.RCP R7, R7 ;  /* 0x0000000700077308 */ /* 0x010ee40000001000 */
[----:B---3--:R-:W-:-:S06]  /*7420*/  IADD3 R4, PT, PT, R7, 0xffffffe, RZ ;  /* 0x0ffffffe07047810 */ /* 0x008fcc0007ffe0ff */
[----:B------:R0:W3:Y:S02]  /*7430*/  F2I.FTZ.U32.TRUNC.NTZ R5, R4 ;  /* 0x0000000400057305 */ /* 0x0000e4000021f000 */
[----:B0-----:R-:W-:Y:S02]  /*7440*/  HFMA2 R4, -RZ, RZ, 0, 0 ;  /* 0x00000000ff047431 */ /* 0x001fe400000001ff */
[----:B---3--:R-:W-:-:S04]  /*7450*/  IMAD.MOV R9, RZ, RZ, -R5 ;  /* 0x000000ffff097224 */ /* 0x008fc800078e0a05 */
[----:B------:R-:W-:-:S04]  /*7460*/  IMAD R9, R9, UR22, RZ ;  /* 0x0000001609097c24 */ /* 0x000fc8000f8e02ff */
[----:B------:R-:W-:-:S06]  /*7470*/  IMAD.HI.U32 R8, R5, R9, R4 ;  /* 0x0000000905087227 */ /* 0x000fcc00078e0004 */
[----:B------:R-:W-:-:S04]  /*7480*/  IMAD.HI.U32 R5, R8, R3, RZ ;  /* 0x0000000308057227 */ /* 0x000fc800078e00ff */
[----:B------:R-:W-:-:S04]  /*7490*/  IMAD.MOV R0, RZ, RZ, -R5 ;  /* 0x000000ffff007224 */ /* 0x000fc800078e0a05 */
[----:B------:R-:W-:-:S05]  /*74a0*/  IMAD R0, R0, UR22, R3 ;  /* 0x0000001600007c24 */ /* 0x000fca000f8e0203 */
[----:B------:R-:W-:-:S13]  /*74b0*/  ISETP.GE.U32.AND P0, PT, R0, UR22, PT ;  /* 0x0000001600007c0c */ /* 0x000fda000bf06070 */
[----:B------:R-:W-:Y:S02]  /*74c0*/  @P0 IADD3 R0, PT, PT, R0, -UR22, RZ ;  /* 0x8000001600000c10 */ /* 0x000fe4000fffe0ff */
[----:B------:R-:W-:Y:S02]  /*74d0*/  @P0 IADD3 R5, PT, PT, R5, 0x1, RZ ;  /* 0x0000000105050810 */ /* 0x000fe40007ffe0ff */
[----:B------:R-:W-:-:S13]  /*74e0*/  ISETP.GE.U32.AND P1, PT, R0, UR22, PT ;  /* 0x0000001600007c0c */ /* 0x000fda000bf26070 */
[----:B------:R-:W-:Y:S01]  /*74f0*/  @P1 VIADD R5, R5, 0x1 ;  /* 0x0000000105051836 */ /* 0x000fe20000000000 */
[----:B------:R-:W-:-:S04]  /*7500*/  @!P2 LOP3.LUT R5, RZ, UR22, RZ, 0x33, !PT ;  /* 0x00000016ff05ac12 */ /* 0x000fc8000f8e33ff */
[----:B------:R-:W-:-:S04]  /*7510*/  IADD3 R5, PT, PT, R6, R5, RZ ;  /* 0x0000000506057210 */ /* 0x000fc80007ffe0ff */
[----:B------:R-:W-:-:S04]  /*7520*/  LOP3.LUT R0, R5, 0x3, RZ, 0xc0, !PT ;  /* 0x0000000305007812 */ /* 0x000fc800078ec0ff */
[----:B------:R-:W-:Y:S02]  /*7530*/  ISETP.NE.AND P0, PT, R0, 0x3, PT ;  /* 0x000000030000780c */ /* 0x000fe40003f05270 */
[----:B------:R-:W-:-:S11]  /*7540*/  MOV R0, R2 ;  /* 0x0000000200007202 */ /* 0x000fd60000000f00 */
[----:B------:R-:W-:Y:S05]  /*7550*/  @!P0 BRA `(.L_x_211) ;  /* 0x00000000004c8947 */ /* 0x000fea0003800000 */
[----:B------:R-:W0:Y:S01]  /*7560*/  S2R R7, SR_CgaCtaId ;  /* 0x0000000000077919 */ /* 0x000e220000008800 */
[----:B------:R-:W-:Y:S02]  /*7570*/  MOV R0, 0x400 ;  /* 0x0000040000007802 */ /* 0x000fe40000000f00 */
[----:B------:R-:W-:Y:S02]  /*7580*/  IADD3 R3, PT, PT, R5, 0x1, RZ ;  /* 0x0000000105037810 */ /* 0x000fe40007ffe0ff */
[----:B------:R-:W-:Y:S01]  /*7590*/  MOV R4, RZ ;  /* 0x000000ff00047202 */ /* 0x000fe20000000f00 */
[----:B------:R-:W-:Y:S01]  /*75a0*/  VIADD R0, R0, 0x8 ;  /* 0x0000000800007836 */ /* 0x000fe20000000000 */
[----:B------:R-:W-:-:S04]  /*75b0*/  LOP3.LUT R3, R3, 0x3, RZ, 0xc0, !PT ;  /* 0x0000000303037812 */ /* 0x000fc800078ec0ff */
[----:B0-----:R-:W-:Y:S01]  /*75c0*/  LEA R8, R7, R0, 0x18 ;  /* 0x0000000007087211 */ /* 0x001fe200078ec0ff */
[----:B------:R-:W-:-:S07]  /*75d0*/  IMAD.MOV.U32 R0, RZ, RZ, R2 ;  /* 0x000000ffff007224 */ /* 0x000fce00078e0002 */
.L_x_214:
[----:B------:R-:W-:Y:S05]  /*75e0*/  YIELD ;  /* 0x0000000000007946 */ /* 0x000fea0003800000 */
[----:B------:R-:W-:Y:S01]  /*75f0*/  BSSY.RECONVERGENT B1, `(.L_x_212) ;  /* 0x0000005000017945 */ /* 0x000fe20003800200 */
.L_x_213:
[----:B------:R-:W0:Y:S02]  /*7600*/  LDS R6, [R8] ;  /* 0x0000000008067984 */ /* 0x000e240000000800 */
[----:B0-----:R-:W-:-:S05]  /*7610*/  FADD R7, RZ, R6 ;  /* 0x00000006ff077221 */ /* 0x001fca0000000000 */
[----:B------:R-:W0:Y:S02]  /*7620*/  ATOMS.CAST.SPIN P0, [R8], R6, R7 ;  /* 0x000000060800758d */ /* 0x000e240001800007 */
[----:B0-----:R-:W-:Y:S05]  /*7630*/  @!P0 BRA `(.L_x_213) ;  /* 0xfffffffc00f08947 */ /* 0x001fea000383ffff */
[----:B------:R-:W-:Y:S05]  /*7640*/  BSYNC.RECONVERGENT B1 ;  /* 0x0000000000017941 */ /* 0x000fea0003800200 */
.L_x_212:
[----:B------:R-:W-:Y:S02]  /*7650*/  IADD3 R4, PT, PT, R4, 0x1, RZ ;  /* 0x0000000104047810 */ /* 0x000fe40007ffe0ff */
[----:B------:R-:W-:Y:S02]  /*7660*/  IADD3 R0, PT, PT, R0, UR22, RZ ;  /* 0x0000001600007c10 */ /* 0x000fe4000fffe0ff */
[----:B------:R-:W-:-:S13]  /*7670*/  ISETP.NE.AND P0, PT, R4, R3, PT ;  /* 0x000000030400720c */ /* 0x000fda0003f05270 */
[----:B------:R-:W-:Y:S05]  /*7680*/  @P0 BRA `(.L_x_214) ;  /* 0xfffffffc00d40947 */ /* 0x000fea000383ffff */
.L_x_211:
[----:B------:R-:W-:Y:S05]  /*7690*/  BSYNC B0 ;  /* 0x0000000000007941 */ /* 0x000fea0003800000 */
.L_x_210:
[----:B------:R-:W-:-:S13]  /*76a0*/  ISETP.GE.U32.AND P0, PT, R5, 0x3, PT ;  /* 0x000000030500780c */ /* 0x000fda0003f06070 */
[----:B------:R-:W-:Y:S05]  /*76b0*/  @!P0 BRA `(.L_x_200) ;  /* 0x0000000000888947 */ /* 0x000fea0003800000 */
[----:B------:R-:W0:Y:S01]  /*76c0*/  S2R R4, SR_CgaCtaId ;  /* 0x0000000000047919 */ /* 0x000e220000008800 */
[----:B------:R-:W-:-:S05]  /*76d0*/  MOV R3, 0x400 ;  /* 0x0000040000037802 */ /* 0x000fca0000000f00 */
[----:B------:R-:W-:-:S05]  /*76e0*/  VIADD R3, R3, 0x8 ;  /* 0x0000000803037836 */ /* 0x000fca0000000000 */
[----:B0-----:R-:W-:-:S07]  /*76f0*/  LEA R3, R4, R3, 0x18 ;  /* 0x0000000304037211 */ /* 0x001fce00078ec0ff */
.L_x_223:
[----:B------:R-:W-:Y:S05]  /*7700*/  YIELD ;  /* 0x0000000000007946 */ /* 0x000fea0003800000 */
[----:B------:R-:W-:Y:S01]  /*7710*/  BSSY.RECONVERGENT B0, `(.L_x_215) ;  /* 0x0000005000007945 */ /* 0x000fe20003800200 */
.L_x_216:
[----:B------:R-:W0:Y:S02]  /*7720*/  LDS R4, [R3] ;  /* 0x0000000003047984 */ /* 0x000e240000000800 */
[----:B0-----:R-:W-:-:S05]  /*7730*/  FADD R5, RZ, R4 ;  /* 0x00000004ff057221 */ /* 0x001fca0000000000 */
[----:B------:R-:W0:Y:S02]  /*7740*/  ATOMS.CAST.SPIN P0, [R3], R4, R5 ;  /* 0x000000040300758d */ /* 0x000e240001800005 */
[----:B0-----:R-:W-:Y:S05]  /*7750*/  @!P0 BRA `(.L_x_216) ;  /* 0xfffffffc00f08947 */ /* 0x001fea000383ffff */
[----:B------:R-:W-:Y:S05]  /*7760*/  BSYNC.RECONVERGENT B0 ;  /* 0x0000000000007941 */ /* 0x000fea0003800200 */
.L_x_215:
[----:B------:R-:W-:Y:S01]  /*7770*/  BSSY.RECONVERGENT B0, `(.L_x_217) ;  /* 0x0000005000007945 */ /* 0x000fe20003800200 */
.L_x_218:
[----:B------:R-:W0:Y:S02]  /*7780*/  LDS R4, [R3] ;  /* 0x0000000003047984 */ /* 0x000e240000000800 */
[----:B0-----:R-:W-:-:S05]  /*7790*/  FADD R5, RZ, R4 ;  /* 0x00000004ff057221 */ /* 0x001fca0000000000 */
[----:B------:R-:W0:Y:S02]  /*77a0*/  ATOMS.CAST.SPIN P0, [R3], R4, R5 ;  /* 0x000000040300758d */ /* 0x000e240001800005 */
[----:B0-----:R-:W-:Y:S05]  /*77b0*/  @!P0 BRA `(.L_x_218) ;  /* 0xfffffffc00f08947 */ /* 0x001fea000383ffff */
[----:B------:R-:W-:Y:S05]  /*77c0*/  BSYNC.RECONVERGENT B0 ;  /* 0x0000000000007941 */ /* 0x000fea0003800200 */
.L_x_217:
[----:B------:R-:W-:Y:S01]  /*77d0*/  BSSY.RECONVERGENT B0, `(.L_x_219) ;  /* 0x0000005000007945 */ /* 0x000fe20003800200 */
.L_x_220:
[----:B------:R-:W0:Y:S02]  /*77e0*/  LDS R4, [R3] ;  /* 0x0000000003047984 */ /* 0x000e240000000800 */
[----:B0-----:R-:W-:-:S05]  /*77f0*/  FADD R5, RZ, R4 ;  /* 0x00000004ff057221 */ /* 0x001fca0000000000 */
[----:B------:R-:W0:Y:S02]  /*7800*/  ATOMS.CAST.SPIN P0, [R3], R4, R5 ;  /* 0x000000040300758d */ /* 0x000e240001800005 */
[----:B0-----:R-:W-:Y:S05]  /*7810*/  @!P0 BRA `(.L_x_220) ;  /* 0xfffffffc00f08947 */ /* 0x001fea000383ffff */
[----:B------:R-:W-:Y:S05]  /*7820*/  BSYNC.RECONVERGENT B0 ;  /* 0x0000000000007941 */ /* 0x000fea0003800200 */
.L_x_219:
[----:B------:R-:W-:Y:S01]  /*7830*/  BSSY.RECONVERGENT B0, `(.L_x_221) ;  /* 0x0000005000007945 */ /* 0x000fe20003800200 */
.L_x_222:
[----:B------:R-:W0:Y:S02]  /*7840*/  LDS R4, [R3] ;  /* 0x0000000003047984 */ /* 0x000e240000000800 */
[----:B0-----:R-:W-:-:S05]  /*7850*/  FADD R5, RZ, R4 ;  /* 0x00000004ff057221 */ /* 0x001fca0000000000 */
[----:B------:R-:W0:Y:S02]  /*7860*/  ATOMS.CAST.SPIN P0, [R3], R4, R5 ;  /* 0x000000040300758d */ /* 0x000e240001800005 */
[----:B0-----:R-:W-:Y:S05]  /*7870*/  @!P0 BRA `(.L_x_222) ;  /* 0xfffffffc00f08947 */ /* 0x001fea000383ffff */
[----:B------:R-:W-:Y:S05]  /*7880*/  BSYNC.RECONVERGENT B0 ;  /* 0x0000000000007941 */ /* 0x000fea0003800200 */
.L_x_221:
[----:B------:R-:W0:Y:S01]  /*7890*/  LDCU UR4, c[0x0][0x3ac] ;  /* 0x00007580ff0477ac */ /* 0x000e220008000800 */
[----:B------:R-:W-:-:S04]  /*78a0*/  MOV R5, UR22 ;  /* 0x0000001600057c02 */ /* 0x000fc80008000f00 */
[----:B------:R-:W-:-:S04]  /*78b0*/  LEA R0, R5, R0, 0x2 ;  /* 0x0000000005007211 */ /* 0x000fc800078e10ff */
[----:B0-----:R-:W-:-:S13]  /*78c0*/  ISETP.GE.AND P0, PT, R0, UR4, PT ;  /* 0x0000000400007c0c */ /* 0x001fda000bf06270 */
[----:B------:R-:W-:Y:S05]  /*78d0*/  @!P0 BRA `(.L_x_223) ;  /* 0xfffffffc00888947 */ /* 0x000fea000383ffff */
.L_x_200:
[----:B------:R-:W-:Y:S05]  /*78e0*/  WARPSYNC.ALL ;  /* 0x0000000000007948 */ /* 0x000fea0003800000 */
[----:B------:R-:W-:Y:S01]  /*78f0*/  BAR.SYNC.DEFER_BLOCKING 0x0 ;  /* 0x0000000000007b1d */ /* 0x000fe20000010000 */
[----:B------:R-:W-:-:S13]  /*7900*/  ISETP.NE.AND P0, PT, R2, RZ, PT ;  /* 0x000000ff0200720c */ /* 0x000fda0003f05270 */
[----:B------:R-:W-:Y:S05]  /*7910*/  @P0 EXIT ;  /* 0x000000000000094d */ /* 0x000fea0003800000 */
[----:B------:R-:W0:Y:S01]  /*7920*/  S2UR UR5, SR_CgaCtaId ;  /* 0x00000000000579c3 */ /* 0x000e220000008800 */
[----:B------:R-:W-:Y:S01]  /*7930*/  UMOV UR4, 0x400 ;  /* 0x0000040000047882 */ /* 0x000fe20000000000 */
[----:B------:R-:W1:Y:S01]  /*7940*/  LDCU UR6, c[0x0][0x3b0] ;  /* 0x00007600ff0677ac */ /* 0x000e620008000800 */
[----:B------:R-:W1:Y:S01]  /*7950*/  LDCU UR7, c[0x0][0x3ac] ;  /* 0x00007580ff0777ac */ /* 0x000e620008000800 */
[----:B0-----:R-:W-:-:S09]  /*7960*/  ULEA UR4, UR5, UR4, 0x18 ;  /* 0x0000000405047291 */ /* 0x001fd2000f8ec0ff */
[----:B----4-:R-:W0:Y:S01]  /*7970*/  LDS R0, [UR4+0x8] ;  /* 0x00000804ff007984 */ /* 0x010e220008000800 */
[----:B-1----:R-:W-:-:S06]  /*7980*/  UIMAD UR4, UR6, UR7, URZ ;  /* 0x00000007060472a4 */ /* 0x002fcc000f8e02ff */
[----:B------:R-:W-:-:S04]  /*7990*/  I2FP.F32.S32 R3, UR4 ;  /* 0x0000000400037c45 */ /* 0x000fc80008201400 */
[----:B--2---:R-:W1:Y:S02]  /*79a0*/  MUFU.RCP R2, R3 ;  /* 0x0000000300027308 */ /* 0x004e640000001000 */
[----:B-1----:R-:W-:-:S04]  /*79b0*/  FFMA R5, -R3, R2, 1 ;  /* 0x3f80000003057423 */ /* 0x002fc80000000102 */
[----:B------:R-:W-:Y:S02]  /*79c0*/  FFMA R5, R2, R5, R2 ;  /* 0x0000000502057223 */ /* 0x000fe40000000002 */
[----:B0-----:R-:W0:Y:S02]  /*79d0*/  FCHK P0, R0, R3 ;  /* 0x0000000300007302 */ /* 0x001e240000000000 */
[----:B------:R-:W-:-:S04]  /*79e0*/  FFMA R2, R0, R5, RZ ;  /* 0x0000000500027223 */ /* 0x000fc800000000ff */
[----:B---3--:R-:W-:-:S04]  /*79f0*/  FFMA R4, -R3, R2, R0 ;  /* 0x0000000203047223 */ /* 0x008fc80000000100 */
[----:B------:R-:W-:Y:S01]  /*7a00*/  FFMA R2, R5, R4, R2 ;  /* 0x0000000405027223 */ /* 0x000fe20000000002 */
[----:B0-----:R-:W-:Y:S06]  /*7a10*/  @!P0 BRA `(.L_x_224) ;  /* 0x00000000000c8947 */ /* 0x001fec0003800000 */
[----:B-----5:R-:W-:-:S07]  /*7a20*/  MOV R12, 0x7a40 ;  /* 0x00007a40000c7802 */ /* 0x020fce0000000f00 */
[----:B------:R-:W-:Y:S05]  /*7a30*/  CALL.REL.NOINC `($__internal_0_$__cuda_sm3x_div_rn_noftz_f32_slowpath) ;  /* 0x0000000800a07944 */ /* 0x000fea0003c00000 */
[----:B------:R-:W-:-:S07]  /*7a40*/  IMAD.MOV.U32 R2, RZ, RZ, R3 ;  /* 0x000000ffff027224 */ /* 0x000fce00078e0003 */
.L_x_224:
[----:B------:R-:W0:Y:S01]  /*7a50*/  LDC R4, c[0x0][0x3ac] ;  /* 0x0000eb00ff047b82 */ /* 0x000e220000000800 */
[C---:B------:R-:W-:Y:S01]  /*7a60*/  FMUL R0, R2.reuse, 6.28318023681640625 ;  /* 0x40c90fd002007820 */ /* 0x040fe20000400000 */
[----:B------:R-:W-:Y:S01]  /*7a70*/  FSETP.GTU.AND P0, PT, R2, RZ, PT ;  /* 0x000000ff0200720b */ /* 0x000fe20003f0c000 */
[----:B------:R-:W-:Y:S01]  /*7a80*/  IMAD.MOV.U32 R11, RZ, RZ, 0x3e055027 ;  /* 0x3e055027ff0b7424 */ /* 0x000fe200078e00ff */
[----:B------:R-:W-:Y:S01]  /*7a90*/  UMOV UR9, 0x400 ;  /* 0x0000040000097882 */ /* 0x000fe20000000000 */
[----:B------:R-:W1:Y:S01]  /*7aa0*/  LDCU.64 UR12, c[0x0][0x3b0] ;  /* 0x00007600ff0c77ac */ /* 0x000e620008000a00 */
[----:B------:R-:W-:Y:S02]  /*7ab0*/  FSEL R2, R0, 6.2831800278217997402e-06, P0 ;  /* 0x36d2d41b00027808 */ /* 0x000fe40000000000 */
[----:B------:R-:W2:Y:S01]  /*7ac0*/  S2UR UR10, SR_CgaCtaId ;  /* 0x00000000000a79c3 */ /* 0x000ea20000008800 */
[----:B------:R-:W3:Y:S01]  /*7ad0*/  LDCU.64 UR6, c[0x0][0x3a0] ;  /* 0x00007400ff0677ac */ /* 0x000ee20008000a00 */
[----:B------:R-:W-:Y:S01]  /*7ae0*/  FSETP.GEU.AND P0, PT, R2, 1.175494350822287508e-38, PT ;  /* 0x008000000200780b */ /* 0x000fe20003f0e000 */
[----:B------:R-:W-:-:S03]  /*7af0*/  UISETP.GE.AND UP0, UPT, UR18, 0x1, UPT ;  /* 0x000000011200788c */ /* 0x000fc6000bf06270 */
[----:B------:R-:W-:-:S09]  /*7b00*/  FSEL R6, RZ, -23, P0 ;  /* 0xc1b80000ff067808 */ /* 0x000fd20000000000 */
[----:B------:R-:W-:Y:S01]  /*7b10*/  @!P0 FMUL R2, R2, 8388608 ;  /* 0x4b00000002028820 */ /* 0x000fe20000400000 */
[----:B0-----:R-:W-:Y:S01]  /*7b20*/  ISETP.GE.AND P1, PT, R4, 0x1, PT ;  /* 0x000000010400780c */ /* 0x001fe20003f26270 */
[----:B-1----:R-:W-:Y:S01]  /*7b30*/  UIADD3 UR8, UPT, UPT, UR18, UR13, URZ ;  /* 0x0000000d12087290 */ /* 0x002fe2000fffe0ff */
[----:B------:R-:W-:Y:S01]  /*7b40*/  I2FP.F32.S32 R0, R4 ;  /* 0x0000000400007245 */ /* 0x000fe20000201400 */
[----:B---3--:R-:W-:Y:S01]  /*7b50*/  UIMAD.WIDE.U32 UR6, UR21, 0x4, UR6 ;  /* 0x00000004150678a5 */ /* 0x008fe2000f8e0006 */
[C---:B------:R-:W-:Y:S02]  /*7b60*/  IADD3 R3, PT, PT, R2.reuse, -0x3f2aaaab, RZ ;  /* 0xc0d5555502037810 */ /* 0x040fe40007ffe0ff */
[----:B------:R-:W-:Y:S02]  /*7b70*/  ISETP.GT.U32.AND P0, PT, R2, 0x7f7fffff, PT ;  /* 0x7f7fffff0200780c */ /* 0x000fe40003f04070 */
[----:B------:R-:W-:Y:S01]  /*7b80*/  LOP3.LUT R7, R3, 0xff800000, RZ, 0xc0, !PT ;  /* 0xff80000003077812 */ /* 0x000fe200078ec0ff */
[----:B------:R-:W-:Y:S01]  /*7b90*/  FMUL R3, R0, -0.5 ;  /* 0xbf00000000037820 */ /* 0x000fe20000400000 */
[----:B--2---:R-:W-:-:S02]  /*7ba0*/  ULEA UR4, UR10, UR9, 0x18 ;  /* 0x000000090a047291 */ /* 0x004fc4000f8ec0ff */
[-C--:B------:R-:W-:Y:S01]  /*7bb0*/  IADD3 R4, PT, PT, R2, -R7.reuse, RZ ;  /* 0x8000000702047210 */ /* 0x080fe20007ffe0ff */
[----:B------:R-:W-:Y:S01]  /*7bc0*/  @!P1 FMUL R0, R0, 8388608 ;  /* 0x4b00000000009820 */ /* 0x000fe20000400000 */
[----:B------:R-:W-:-:S03]  /*7bd0*/  I2FP.F32.S32 R7, R7 ;  /* 0x0000000700077245 */ /* 0x000fc60000201400 */
[----:B------:R-:W-:Y:S01]  /*7be0*/  FADD R8, R4, -1 ;  /* 0xbf80000004087421 */ /* 0x000fe20000000000 */
[----:B------:R-:W-:Y:S01]  /*7bf0*/  IADD3 R5, PT, PT, R0, -0x3f2aaaab, RZ ;  /* 0xc0d5555500057810 */ /* 0x000fe20007ffe0ff */
[----:B------:R-:W-:Y:S02]  /*7c00*/  FFMA R7, R7, 1.1920928955078125e-07, R6 ;  /* 0x3400000007077823 */ /* 0x000fe40000000006 */
[C---:B------:R-:W-:Y:S01]  /*7c10*/  FFMA R9, R8.reuse, -R11, 0.14084610342979431152 ;  /* 0x3e1039f608097423 */ /* 0x040fe2000000080b */
[----:B------:R-:W-:Y:S01]  /*7c20*/  LOP3.LUT R5, R5, 0xff800000, RZ, 0xc0, !PT ;  /* 0xff80000005057812 */ /* 0x000fe200078ec0ff */
[----:B------:R-:W0:Y:S01]  /*7c30*/  LDS R6, [UR4] ;  /* 0x00000004ff067984 */ /* 0x000e220008000800 */
[----:B------:R-:W1:Y:S01]  /*7c40*/  LDCU.64 UR4, c[0x0][0x398] ;  /* 0x00007300ff0477ac */ /* 0x000e620008000a00 */
[----:B------:R-:W-:Y:S01]  /*7c50*/  FFMA R9, R8, R9, -0.12148627638816833496 ;  /* 0xbdf8cdcc08097423 */ /* 0x000fe20000000009 */
[-C--:B------:R-:W-:Y:S02]  /*7c60*/  IADD3 R4, PT, PT, R0, -R5.reuse, RZ ;  /* 0x8000000500047210 */ /* 0x080fe40007ffe0ff */
[----:B------:R-:W-:Y:S01]  /*7c70*/  I2FP.F32.S32 R5, R5 ;  /* 0x0000000500057245 */ /* 0x000fe20000201400 */
[----:B------:R-:W-:-:S02]  /*7c80*/  FFMA R9, R8, R9, 0.13980610668659210205 ;  /* 0x3e0f295508097423 */ /* 0x000fc40000000009 */
[----:B------:R-:W-:Y:S02]  /*7c90*/  FADD R4, R4, -1 ;  /* 0xbf80000004047421 */ /* 0x000fe40000000000 */
[----:B------:R-:W-:Y:S02]  /*7ca0*/  FFMA R9, R8, R9, -0.16684235632419586182 ;  /* 0xbe2ad8b908097423 */ /* 0x000fe40000000009 */
[----:B------:R-:W-:Y:S02]  /*7cb0*/  FFMA R11, R4, -R11, 0.14084610342979431152 ;  /* 0x3e1039f6040b7423 */ /* 0x000fe4000000080b */
[----:B------:R-:W-:Y:S02]  /*7cc0*/  FFMA R9, R8, R9, 0.20012299716472625732 ;  /* 0x3e4ced0b08097423 */ /* 0x000fe40000000009 */
[----:B------:R-:W-:Y:S02]  /*7cd0*/  FFMA R11, R4, R11, -0.12148627638816833496 ;  /* 0xbdf8cdcc040b7423 */ /* 0x000fe4000000000b */
[----:B------:R-:W-:Y:S01]  /*7ce0*/  FFMA R9, R8, R9, -0.24999669194221496582 ;  /* 0xbe7fff2208097423 */ /* 0x000fe20000000009 */
[----:B-1----:R-:W-:Y:S01]  /*7cf0*/  UIMAD.WIDE.U32 UR4, UR21, 0x4, UR4 ;  /* 0x00000004150478a5 */ /* 0x002fe2000f8e0004 */
[----:B------:R-:W-:-:S02]  /*7d00*/  FFMA R11, R4, R11, 0.13980610668659210205 ;  /* 0x3e0f2955040b7423 */ /* 0x000fc4000000000b */
[----:B------:R-:W-:Y:S02]  /*7d10*/  FFMA R9, R8, R9, 0.33333182334899902344 ;  /* 0x3eaaaa7808097423 */ /* 0x000fe40000000009 */
[----:B------:R-:W-:Y:S02]  /*7d20*/  FFMA R11, R4, R11, -0.16684235632419586182 ;  /* 0xbe2ad8b9040b7423 */ /* 0x000fe4000000000b */
[----:B------:R-:W-:Y:S02]  /*7d30*/  FFMA R9, R8, R9, -0.5 ;  /* 0xbf00000008097423 */ /* 0x000fe40000000009 */
[----:B------:R-:W-:Y:S02]  /*7d40*/  FFMA R11, R4, R11, 0.20012299716472625732 ;  /* 0x3e4ced0b040b7423 */ /* 0x000fe4000000000b */
[----:B------:R-:W-:Y:S02]  /*7d50*/  FMUL R9, R8, R9 ;  /* 0x0000000908097220 */ /* 0x000fe40000400000 */
[----:B------:R-:W-:-:S02]  /*7d60*/  FFMA R11, R4, R11, -0.24999669194221496582 ;  /* 0xbe7fff22040b7423 */ /* 0x000fc4000000000b */
[----:B------:R-:W-:Y:S01]  /*7d70*/  FFMA R8, R8, R9, R8 ;  /* 0x0000000908087223 */ /* 0x000fe20000000008 */
[----:B------:R-:W-:Y:S02]  /*7d80*/  IMAD.MOV.U32 R9, RZ, RZ, 0x7f800000 ;  /* 0x7f800000ff097424 */ /* 0x000fe400078e00ff */
[C---:B------:R-:W-:Y:S01]  /*7d90*/  FFMA R11, R4.reuse, R11, 0.33333182334899902344 ;  /* 0x3eaaaa78040b7423 */ /* 0x040fe2000000000b */
[----:B------:R-:W-:Y:S01]  /*7da0*/  FFMA R7, R7, 0.69314718246459960938, R8 ;  /* 0x3f31721807077823 */ /* 0x000fe20000000008 */
[----:B------:R-:W-:Y:S02]  /*7db0*/  FSEL R8, RZ, -23, P1 ;  /* 0xc1b80000ff087808 */ /* 0x000fe40000800000 */
[----:B------:R-:W-:Y:S01]  /*7dc0*/  FFMA R11, R4, R11, -0.5 ;  /* 0xbf000000040b7423 */ /* 0x000fe2000000000b */
[----:B------:R-:W-:Y:S01]  /*7dd0*/  ISETP.GT.U32.AND P1, PT, R0, 0x7f7fffff, PT ;  /* 0x7f7fffff0000780c */ /* 0x000fe20003f24070 */
[C---:B------:R-:W-:Y:S01]  /*7de0*/  @P0 FFMA R7, R2.reuse, R9, +INF ;  /* 0x7f80000002070423 */ /* 0x040fe20000000009 */
[----:B------:R-:W-:Y:S01]  /*7df0*/  FSETP.NEU.AND P0, PT, R2, RZ, PT ;  /* 0x000000ff0200720b */ /* 0x000fe20003f0d000 */
[----:B------:R-:W-:Y:S01]  /*7e00*/  FMUL R11, R4, R11 ;  /* 0x0000000b040b7220 */ /* 0x000fe20000400000 */
[----:B------:R-:W-:-:S02]  /*7e10*/  FFMA R5, R5, 1.1920928955078125e-07, R8 ;  /* 0x3400000005057823 */ /* 0x000fc40000000008 */
[----:B------:R-:W-:Y:S01]  /*7e20*/  FSEL R2, R7, -INF , P0 ;  /* 0xff80000007027808 */ /* 0x000fe20000000000 */
[----:B------:R-:W-:Y:S01]  /*7e30*/  FFMA R8, R4, R11, R4 ;  /* 0x0000000b04087223 */ /* 0x000fe20000000004 */
[----:B------:R-:W-:Y:S02]  /*7e40*/  I2FP.F32.S32 R4, UR12 ;  /* 0x0000000c00047c45 */ /* 0x000fe40008201400 */
[C---:B------:R-:W-:Y:S01]  /*7e50*/  FSETP.NEU.AND P0, PT, R0.reuse, RZ, PT ;  /* 0x000000ff0000720b */ /* 0x040fe20003f0d000 */
[----:B------:R-:W-:Y:S02]  /*7e60*/  FFMA R5, R5, 0.69314718246459960938, R8 ;  /* 0x3f31721805057823 */ /* 0x000fe40000000008 */
[----:B------:R-:W-:Y:S01]  /*7e70*/  @P1 FFMA R5, R0, R9, +INF ;  /* 0x7f80000000051423 */ /* 0x000fe20000000009 */
[----:B------:R-:W-:Y:S01]  /*7e80*/  FMUL R3, R3, R4 ;  /* 0x0000000403037220 */ /* 0x000fe20000400000 */
[----:B------:R-:W-:Y:S01]  /*7e90*/  I2FP.F32.S32 R0, UR8 ;  /* 0x0000000800007c45 */ /* 0x000fe20008201400 */
[----:B------:R-:W-:-:S02]  /*7ea0*/  IMAD.U32 R4, RZ, RZ, UR6 ;  /* 0x00000006ff047e24 */ /* 0x000fc4000f8e00ff */
[----:B------:R-:W-:Y:S01]  /*7eb0*/  FSEL R5, R5, -INF , P0 ;  /* 0xff80000005057808 */ /* 0x000fe20000000000 */
[----:B------:R-:W-:Y:S01]  /*7ec0*/  FFMA R2, R3, R2, R3 ;  /* 0x0000000203027223 */ /* 0x000fe20000000003 */
[----:B------:R-:W-:Y:S01]  /*7ed0*/  PLOP3.LUT P0, PT, PT, PT, UP0, 0x80, 0x8 ;  /* 0x000000000008781c */ /* 0x000fe20003f0f008 */
[----:B------:R-:W-:-:S04]  /*7ee0*/  FMUL R3, R0, -0.5 ;  /* 0xbf00000000037820 */ /* 0x000fc80000400000 */
[----:B------:R-:W-:Y:S01]  /*7ef0*/  FFMA R7, R3, R5, R2 ;  /* 0x0000000503077223 */ /* 0x000fe20000000002 */
[----:B------:R-:W-:Y:S02]  /*7f00*/  MOV R2, UR4 ;  /* 0x0000000400027c02 */ /* 0x000fe40008000f00 */
[----:B------:R-:W-:Y:S02]  /*7f10*/  MOV R3, UR5 ;  /* 0x0000000500037c02 */ /* 0x000fe40008000f00 */
[----:B------:R-:W-:-:S03]  /*7f20*/  MOV R5, UR7 ;  /* 0x0000000700057c02 */ /* 0x000fc60008000f00 */
[----:B------:R1:W-:Y:S04]  /*7f30*/  STG.E desc[UR16][R2.64], R7 ;  /* 0x0000000702007986 */ /* 0x0003e8000c101910 */
[----:B0-----:R1:W-:Y:S01]  /*7f40*/  STG.E desc[UR16][R4.64], R6 ;  /* 0x0000000604007986 */ /* 0x0013e2000c101910 */
[----:B------:R-:W-:Y:S05]  /*7f50*/  @!P0 EXIT ;  /* 0x000000000000894d */ /* 0x000fea0003800000 */
[----:B------:R-:W-:Y:S01]  /*7f60*/  UISETP.GE.U32.AND UP0, UPT, UR18, 0x8, UPT ;  /* 0x000000081200788c */ /* 0x000fe2000bf06070 */
[----:B------:R-:W-:Y:S01]  /*7f70*/  HFMA2 R0, -RZ, RZ, 0, 0 ;  /* 0x00000000ff007431 */ /* 0x000fe200000001ff */
[----:B------:R-:W-:-:S07]  /*7f80*/  ULOP3.LUT UR8, UR18, 0x7, URZ, 0xc0, !UPT ;  /* 0x0000000712087892 */ /* 0x000fce000f8ec0ff */
[----:B------:R-:W-:Y:S05]  /*7f90*/  BRA.U !UP0, `(.L_x_225) ;  /* 0x00000001087c7547 */ /* 0x000fea000b800000 */
[----:B------:R-:W0:Y:S01]  /*7fa0*/  LDCU.64 UR6, c[0x0][0x388] ;  /* 0x00007100ff0677ac */ /* 0x000e220008000a00 */
[----:B------:R-:W-:Y:S02]  /*7fb0*/  ULOP3.LUT UR11, UR18, 0x7ffffff8, URZ, 0xc0, !UPT ;  /* 0x7ffffff8120b7892 */ /* 0x000fe4000f8ec0ff */
[----:B------:R-:W-:-:S04]  /*7fc0*/  UIADD3 UR4, UPT, UPT, UR9, 0x2010, URZ ;  /* 0x0000201009047890 */ /* 0x000fc8000fffe0ff */
[----:B------:R-:W-:Y:S01]  /*7fd0*/  ULEA UR4, UR10, UR4, 0x18 ;  /* 0x000000040a047291 */ /* 0x000fe2000f8ec0ff */
[----:B------:R-:W-:-:S03]  /*7fe0*/  IMAD.U32 R0, RZ, RZ, UR11 ;  /* 0x0000000bff007e24 */ /* 0x000fc6000f8e00ff */
[----:B------:R-:W-:Y:S02]  /*7ff0*/  UIADD3 UR4, UPT, UPT, UR4, 0x10, URZ ;  /* 0x0000001004047890 */ /* 0x000fe4000fffe0ff */
[----:B0-----:R-:W-:-:S04]  /*8000*/  ULEA UR5, UP0, UR19, UR6, 0x2 ;  /* 0x0000000613057291 */ /* 0x001fc8000f8010ff */
[----:B------:R-:W-:Y:S02]  /*8010*/  ULEA.HI.X UR6, UR19, UR7, UR20, 0x2, UP0 ;  /* 0x0000000713067291 */ /* 0x000fe400080f1414 */
[----:B------:R-:W-:Y:S02]  /*8020*/  UIADD3 UR5, UP0, UPT, UR5, 0x10, URZ ;  /* 0x0000001005057890 */ /* 0x000fe4000ff1e0ff */
[----:B------:R-:W-:Y:S02]  /*8030*/  UIADD3 UR7, UPT, UPT, -UR11, URZ, URZ ;  /* 0x000000ff0b077290 */ /* 0x000fe4000fffe1ff */
[----:B------:R-:W-:Y:S02]  /*8040*/  UIADD3.X UR6, UPT, UPT, URZ, UR6, URZ, UP0, !UPT ;  /* 0x00000006ff067290 */ /* 0x000fe400087fe4ff */
[----:B-----5:R-:W-:-:S04]  /*8050*/  MOV R12, UR5 ;  /* 0x00000005000c7c02 */ /* 0x020fc80008000f00 */
[----:B------:R-:W-:-:S07]  /*8060*/  MOV R13, UR6 ;  /* 0x00000006000d7c02 */ /* 0x000fce0008000f00 */
.L_x_226:
[----:B01----:R-:W0:Y:S01]  /*8070*/  LDS.128 R4, [UR4+-0x10] ;  /* 0xfffff004ff047984 */ /* 0x003e220008000c00 */
[----:B------:R-:W-:Y:S01]  /*8080*/  IMAD.MOV.U32 R2, RZ, RZ, R12 ;  /* 0x000000ffff027224 */ /* 0x000fe200078e000c */
[----:B------:R-:W-:Y:S01]  /*8090*/  MOV R3, R13 ;  /* 0x0000000d00037202 */ /* 0x000fe20000000f00 */
[----:B------:R-:W-:Y:S01]  /*80a0*/  UIADD3 UR7, UPT, UPT, UR7, 0x8, URZ ;  /* 0x0000000807077890 */ /* 0x000fe2000fffe0ff */
[----:B------:R-:W1:Y:S01]  /*80b0*/  LDS.128 R8, [UR4] ;  /* 0x00000004ff087984 */ /* 0x000e620008000c00 */
[----:B------:R-:W-:Y:S01]  /*80c0*/  UIADD3 UR4, UPT, UPT, UR4, 0x20, URZ ;  /* 0x0000002004047890 */ /* 0x000fe2000fffe0ff */
[----:B------:R-:W-:Y:S01]  /*80d0*/  IADD3 R12, P0, PT, R2, 0x20, RZ ;  /* 0x00000020020c7810 */ /* 0x000fe20007f1e0ff */
[----:B------:R-:W-:-:S03]  /*80e0*/  UISETP.NE.AND UP0, UPT, UR7, URZ, UPT ;  /* 0x000000ff0700728c */ /* 0x000fc6000bf05270 */
[----:B------:R-:W-:Y:S01]  /*80f0*/  IADD3.X R13, PT, PT, RZ, R3, RZ, P0, !PT ;  /* 0x00000003ff0d7210 */ /* 0x000fe200007fe4ff */
[----:B0-----:R0:W-:Y:S04]  /*8100*/  STG.E desc[UR16][R2.64+-0x10], R4 ;  /* 0xfffff00402007986 */ /* 0x0011e8000c101910 */
[----:B------:R0:W-:Y:S04]  /*8110*/  STG.E desc[UR16][R2.64+-0xc], R5 ;  /* 0xfffff40502007986 */ /* 0x0001e8000c101910 */
[----:B------:R0:W-:Y:S04]  /*8120*/  STG.E desc[UR16][R2.64+-0x8], R6 ;  /* 0xfffff80602007986 */ /* 0x0001e8000c101910 */
[----:B------:R0:W-:Y:S04]  /*8130*/  STG.E desc[UR16][R2.64+-0x4], R7 ;  /* 0xfffffc0702007986 */ /* 0x0001e8000c101910 */
[----:B-1----:R0:W-:Y:S04]  /*8140*/  STG.E desc[UR16][R2.64], R8 ;  /* 0x0000000802007986 */ /* 0x0021e8000c101910 */
[----:B------:R0:W-:Y:S04]  /*8150*/  STG.E desc[UR16][R2.64+0x4], R9 ;  /* 0x0000040902007986 */ /* 0x0001e8000c101910 */
[----:B------:R0:W-:Y:S04]  /*8160*/  STG.E desc[UR16][R2.64+0x8], R10 ;  /* 0x0000080a02007986 */ /* 0x0001e8000c101910 */
[----:B------:R0:W-:Y:S01]  /*8170*/  STG.E desc[UR16][R2.64+0xc], R11 ;  /* 0x00000c0b02007986 */ /* 0x0001e2000c101910 */
[----:B------:R-:W-:Y:S05]  /*8180*/  BRA.U UP0, `(.L_x_226) ;  /* 0xfffffffd00b87547 */ /* 0x000fea000b83ffff */
.L_x_225:
[----:B------:R-:W-:-:S13]  /*8190*/  ISETP.NE.AND P0, PT, RZ, UR8, PT ;  /* 0x00000008ff007c0c */ /* 0x000fda000bf05270 */
[----:B------:R-:W-:Y:S05]  /*81a0*/  @!P0 EXIT ;  /* 0x000000000000894d */ /* 0x000fea0003800000 */
[----:B------:R-:W-:Y:S02]  /*81b0*/  UISETP.GE.U32.AND UP0, UPT, UR8, 0x4, UPT ;  /* 0x000000040800788c */ /* 0x000fe4000bf06070 */
[----:B------:R-:W-:-:S07]  /*81c0*/  ULOP3.LUT UR5, UR18, 0x3, URZ, 0xc0, !UPT ;  /* 0x0000000312057892 */ /* 0x000fce000f8ec0ff */
[----:B------:R-:W-:Y:S05]  /*81d0*/  BRA.U !UP0, `(.L_x_227) ;  /* 0x00000001083c7547 */ /* 0x000fea000b800000 */
[----:B------:R-:W-:Y:S01]  /*81e0*/  UIADD3 UR4, UPT, UPT, UR9, 0x2010, URZ ;  /* 0x0000201009047890 */ /* 0x000fe2000fffe0ff */
[----:B-----5:R-:W2:Y:S01]  /*81f0*/  LDC.64 R12, c[0x0][0x388] ;  /* 0x0000e200ff0c7b82 */ /* 0x020ea20000000a00 */
[----:B01----:R-:W-:Y:S02]  /*8200*/  IADD3 R3, P0, PT, R0, UR19, RZ ;  /* 0x0000001300037c10 */ /* 0x003fe4000ff1e0ff */
[----:B------:R-:W-:-:S03]  /*8210*/  ULEA UR4, UR10, UR4, 0x18 ;  /* 0x000000040a047291 */ /* 0x000fc6000f8ec0ff */
[----:B------:R-:W-:-:S03]  /*8220*/  IMAD.X R10, RZ, RZ, UR20, P0 ;  /* 0x00000014ff0a7e24 */ /* 0x000fc600080e06ff */
[C---:B------:R-:W-:Y:S02]  /*8230*/  LEA R4, R0.reuse, UR4, 0x2 ;  /* 0x0000000400047c11 */ /* 0x040fe4000f8e10ff */
[----:B------:R-:W-:-:S03]  /*8240*/  IADD3 R0, PT, PT, R0, 0x4, RZ ;  /* 0x0000000400007810 */ /* 0x000fc60007ffe0ff */
[----:B------:R-:W0:Y:S04]  /*8250*/  LDS.64 R6, [R4] ;  /* 0x0000000004067984 */ /* 0x000e280000000a00 */
[----:B------:R-:W1:Y:S01]  /*8260*/  LDS.64 R8, [R4+0x8] ;  /* 0x0000080004087984 */ /* 0x000e620000000a00 */
[----:B--2---:R-:W-:-:S04]  /*8270*/  LEA R2, P0, R3, R12, 0x2 ;  /* 0x0000000c03027211 */ /* 0x004fc800078010ff */
[----:B------:R-:W-:-:S05]  /*8280*/  LEA.HI.X R3, R3, R13, R10, 0x2, P0 ;  /* 0x0000000d03037211 */ /* 0x000fca00000f140a */
[----:B0-----:R2:W-:Y:S04]  /*8290*/  STG.E desc[UR16][R2.64], R6 ;  /* 0x0000000602007986 */ /* 0x0015e8000c101910 */
[----:B------:R2:W-:Y:S04]  /*82a0*/  STG.E desc[UR16][R2.64+0x4], R7 ;  /* 0x0000040702007986 */ /* 0x0005e8000c101910 */
[----:B-1----:R2:W-:Y:S04]  /*82b0*/  STG.E desc[UR16][R2.64+0x8], R8 ;  /* 0x0000080802007986 */ /* 0x0025e8000c101910 */
[----:B------:R2:W-:Y:S02]  /*82c0*/  STG.E desc[UR16][R2.64+0xc], R9 ;  /* 0x00000c0902007986 */ /* 0x0005e4000c101910 */
.L_x_227:
[----:B------:R-:W-:-:S13]  /*82d0*/  ISETP.NE.AND P0, PT, RZ, UR5, PT ;  /* 0x00000005ff007c0c */ /* 0x000fda000bf05270 */
[----:B------:R-:W-:Y:S05]  /*82e0*/  @!P0 EXIT ;  /* 0x000000000000894d */ /* 0x000fea0003800000 */
[----:B------:R-:W-:-:S09]  /*82f0*/  UISETP.NE.AND UP0, UPT, UR5, 0x1, UPT ;  /* 0x000000010500788c */ /* 0x000fd2000bf05270 */
[----:B------:R-:W-:Y:S05]  /*8300*/  BRA.U !UP0, `(.L_x_228) ;  /* 0x0000000108307547 */ /* 0x000fea000b800000 */
[----:B------:R-:W-:Y:S01]  /*8310*/  UIADD3 UR4, UPT, UPT, UR9, 0x2010, URZ ;  /* 0x0000201009047890 */ /* 0x000fe2000fffe0ff */
[----:B0-2---:R-:W0:Y:S01]  /*8320*/  LDC.64 R8, c[0x0][0x388] ;  /* 0x0000e200ff087b82 */ /* 0x005e220000000a00 */
[----:B-1----:R-:W-:Y:S02]  /*8330*/  IADD3 R3, P0, PT, R0, UR19, RZ ;  /* 0x0000001300037c10 */ /* 0x002fe4000ff1e0ff */
[----:B------:R-:W-:Y:S02]  /*8340*/  ULEA UR4, UR10, UR4, 0x18 ;  /* 0x000000040a047291 */ /* 0x000fe4000f8ec0ff */
[----:B------:R-:W-:-:S04]  /*8350*/  IADD3.X R6, PT, PT, RZ, UR20, RZ, P0, !PT ;  /* 0x00000014ff067c10 */ /* 0x000fc800087fe4ff */
[C---:B------:R-:W-:Y:S01]  /*8360*/  LEA R4, R0.reuse, UR4, 0x2 ;  /* 0x0000000400047c11 */ /* 0x040fe2000f8e10ff */
[----:B------:R-:W-:-:S05]  /*8370*/  VIADD R0, R0, 0x2 ;  /* 0x0000000200007836 */ /* 0x000fca0000000000 */
[----:B------:R-:W1:Y:S01]  /*8380*/  LDS.64 R4, [R4] ;  /* 0x0000000004047984 */ /* 0x000e620000000a00 */
[----:B0-----:R-:W-:-:S04]  /*8390*/  LEA R2, P0, R3, R8, 0x2 ;  /* 0x0000000803027211 */ /* 0x001fc800078010ff */
[----:B------:R-:W-:-:S05]  /*83a0*/  LEA.HI.X R3, R3, R9, R6, 0x2, P0 ;  /* 0x0000000903037211 */ /* 0x000fca00000f1406 */
[----:B-1----:R3:W-:Y:S04]  /*83b0*/  STG.E desc[UR16][R2.64], R4 ;  /* 0x0000000402007986 */ /* 0x0027e8000c101910 */
[----:B------:R3:W-:Y:S02]  /*83c0*/  STG.E desc[UR16][R2.64+0x4], R5 ;  /* 0x0000040502007986 */ /* 0x0007e4000c101910 */
.L_x_228:
[----:B------:R-:W-:-:S04]  /*83d0*/  ULOP3.LUT UR4, UR18, 0x1, URZ, 0xc0, !UPT ;  /* 0x0000000112047892 */ /* 0x000fc8000f8ec0ff */
[----:B------:R-:W-:-:S06]  /*83e0*/  UISETP.NE.U32.AND UP0, UPT, UR4, 0x1, UPT ;  /* 0x000000010400788c */ /* 0x000fcc000bf05070 */
[----:B------:R-:W-:-:S13]  /*83f0*/  PLOP3.LUT P0, PT, PT, PT, UP0, 0x80, 0x8 ;  /* 0x000000000008781c */ /* 0x000fda0003f0f008 */
[----:B------:R-:W-:Y:S05]  /*8400*/  @P0 EXIT ;  /* 0x000000000000094d */ /* 0x000fea0003800000 */
[----:B------:R-:W-:Y:S01]  /*8410*/  UIADD3 UR9, UPT, UPT, UR9, 0x2010, URZ ;  /* 0x0000201009097890 */ /* 0x000fe2000fffe0ff */
[----:B012---:R-:W0:Y:S03]  /*8420*/  LDC.64 R6, c[0x0][0x388] ;  /* 0x0000e200ff067b82 */ /* 0x007e260000000a00 */
[----:B------:R-:W-:-:S06]  /*8430*/  ULEA UR9, UR10, UR9, 0x18 ;  /* 0x000000090a097291 */ /* 0x000fcc000f8ec0ff */
[C---:B---3--:R-:W-:Y:S02]  /*8440*/  LEA R4, R0.reuse, UR9, 0x2 ;  /* 0x0000000900047c11 */ /* 0x048fe4000f8e10ff */
[----:B------:R-:W-:-:S03]  /*8450*/  IADD3 R0, P0, PT, R0, UR19, RZ ;  /* 0x0000001300007c10 */ /* 0x000fc6000ff1e0ff */
[----:B------:R-:W1:Y:S01]  /*8460*/  LDS R5, [R4] ;  /* 0x0000000004057984 */ /* 0x000e620000000800 */
[----:B------:R-:W-:Y:S02]  /*8470*/  IADD3.X R3, PT, PT, RZ, UR20, RZ, P0, !PT ;  /* 0x00000014ff037c10 */ /* 0x000fe400087fe4ff */
[----:B0-----:R-:W-:-:S04]  /*8480*/  LEA R2, P0, R0, R6, 0x2 ;  /* 0x0000000600027211 */ /* 0x001fc800078010ff */
[----:B------:R-:W-:-:S05]  /*8490*/  LEA.HI.X R3, R0, R7, R3, 0x2, P0 ;  /* 0x0000000700037211 */ /* 0x000fca00000f1403 */
[----:B-1----:R-:W-:Y:S01]  /*84a0*/  STG.E desc[UR16][R2.64], R5 ;  /* 0x0000000502007986 */ /* 0x002fe2000c101910 */
[----:B------:R-:W-:Y:S05]  /*84b0*/  EXIT ;  /* 0x000000000000794d */ /* 0x000fea0003800000 */
        .weak           $__internal_0_$__cuda_sm3x_div_rn_noftz_f32_slowpath
        .type           $__internal_0_$__cuda_sm3x_div_rn_noftz_f32_slowpath,@function
        .size           $__internal_0_$__cuda_sm3x_div_rn_noftz_f32_slowpath,(.L_x_241 - $__internal_0_$__cuda_sm3x_div_rn_noftz_f32_slowpath)
$__internal_0_$__cuda_sm3x_div_rn_noftz_f32_slowpath:
[----:B------:R-:W-:Y:S01]  /*84c0*/  SHF.R.U32.HI R13, RZ, 0x17, R3 ;  /* 0x00000017ff0d7819 */ /* 0x000fe20000011603 */
[----:B------:R-:W-:Y:S01]  /*84d0*/  BSSY.RECONVERGENT B2, `(.L_x_229) ;  /* 0x0000064000027945 */ /* 0x000fe20003800200 */
[----:B------:R-:W-:Y:S02]  /*84e0*/  SHF.R.U32.HI R14, RZ, 0x17, R0 ;  /* 0x00000017ff0e7819 */ /* 0x000fe40000011600 */
[----:B------:R-:W-:Y:S02]  /*84f0*/  LOP3.LUT R13, R13, 0xff, RZ, 0xc0, !PT ;  /* 0x000000ff0d0d7812 */ /* 0x000fe400078ec0ff */
[----:B------:R-:W-:Y:S02]  /*8500*/  LOP3.LUT R15, R14, 0xff, RZ, 0xc0, !PT ;  /* 0x000000ff0e0f7812 */ /* 0x000fe400078ec0ff */
[----:B------:R-:W-:-:S03]  /*8510*/  IADD3 R16, PT, PT, R13, -0x1, RZ ;  /* 0xffffffff0d107810 */ /* 0x000fc60007ffe0ff */
[----:B------:R-:W-:Y:S01]  /*8520*/  VIADD R14, R15, 0xffffffff ;  /* 0xffffffff0f0e7836 */ /* 0x000fe20000000000 */
[----:B------:R-:W-:-:S04]  /*8530*/  ISETP.GT.U32.AND P0, PT, R16, 0xfd, PT ;  /* 0x000000fd1000780c */ /* 0x000fc80003f04070 */
[----:B------:R-:W-:-:S13]  /*8540*/  ISETP.GT.U32.OR P0, PT, R14, 0xfd, P0 ;  /* 0x000000fd0e00780c */ /* 0x000fda0000704470 */
[----:B------:R-:W-:Y:S01]  /*8550*/  @!P0 MOV R14, RZ ;  /* 0x000000ff000e8202 */ /* 0x000fe20000000f00 */
[----:B------:R-:W-:Y:S06]  /*8560*/  @!P0 BRA `(.L_x_230) ;  /* 0x0000000000648947 */ /* 0x000fec0003800000 */
[----:B------:R-:W-:Y:S02]  /*8570*/  FSETP.GTU.FTZ.AND P0, PT, |R0|, +INF , PT ;  /* 0x7f8000000000780b */ /* 0x000fe40003f1c200 */
[----:B------:R-:W-:-:S04]  /*8580*/  FSETP.GTU.FTZ.AND P1, PT, |R3|, +INF , PT ;  /* 0x7f8000000300780b */ /* 0x000fc80003f3c200 */
[----:B------:R-:W-:-:S13]  /*8590*/  PLOP3.LUT P0, PT, P0, P1, PT, 0xf8, 0x8f ;  /* 0x00000000008f781c */ /* 0x000fda0000703f70 */
[----:B------:R-:W-:Y:S05]  /*85a0*/  @P0 BRA `(.L_x_231) ;  /* 0x0000000400540947 */ /* 0x000fea0003800000 */
[----:B------:R-:W-:-:S13]  /*85b0*/  LOP3.LUT P0, RZ, R3, 0x7fffffff, R0, 0xc8, !PT ;  /* 0x7fffffff03ff7812 */ /* 0x000fda000780c800 */
[----:B------:R-:W-:Y:S05]  /*85c0*/  @!P0 BRA `(.L_x_232) ;  /* 0x0000000400448947 */ /* 0x000fea0003800000 */
[C---:B------:R-:W-:Y:S02]  /*85d0*/  FSETP.NEU.FTZ.AND P1, PT, |R0|.reuse, +INF , PT ;  /* 0x7f8000000000780b */ /* 0x040fe40003f3d200 */
[----:B------:R-:W-:Y:S02]  /*85e0*/  FSETP.NEU.FTZ.AND P3, PT, |R3|, +INF , PT ;  /* 0x7f8000000300780b */ /* 0x000fe40003f7d200 */
[----:B------:R-:W-:-:S11]  /*85f0*/  FSETP.NEU.FTZ.AND P0, PT, |R0|, +INF , PT ;  /* 0x7f8000000000780b */ /* 0x000fd60003f1d200 */
[----:B------:R-:W-:Y:S05]  /*8600*/  @!P3 BRA !P1, `(.L_x_232) ;  /* 0x000000040034b947 */ /* 0x000fea0004800000 */
[----:B------:R-:W-:-:S04]  /*8610*/  LOP3.LUT P1, RZ, R0, 0x7fffffff, RZ, 0xc0, !PT ;  /* 0x7fffffff00ff7812 */ /* 0x000fc8000782c0ff */
[----:B------:R-:W-:-:S13]  /*8620*/  PLOP3.LUT P1, PT, P3, P1, PT, 0x2f, 0xf2 ;  /* 0x0000000000f2781c */ /* 0x000fda0001f22577 */
[----:B------:R-:W-:Y:S05]  /*8630*/  @P1 BRA `(.L_x_233) ;  /* 0x0000000400201947 */ /* 0x000fea0003800000 */
[----:B------:R-:W-:-:S04]  /*8640*/  LOP3.LUT P1, RZ, R3, 0x7fffffff, RZ, 0xc0, !PT ;  /* 0x7fffffff03ff7812 */ /* 0x000fc8000782c0ff */
[----:B------:R-:W-:-:S13]  /*8650*/  PLOP3.LUT P0, PT, P0, P1, PT, 0x2f, 0xf2 ;  /* 0x0000000000f2781c */ /* 0x000fda0000702577 */
[----:B------:R-:W-:Y:S05]  /*8660*/  @P0 BRA `(.L_x_234) ;  /* 0x0000000400080947 */ /* 0x000fea0003800000 */
[----:B------:R-:W-:-:S04]  /*8670*/  IADD3 R14, PT, PT, R15, -0x1, RZ ;  /* 0xffffffff0f0e7810 */ /* 0x000fc80007ffe0ff */
[----:B------:R-:W-:Y:S01]  /*8680*/  ISETP.GE.AND P0, PT, R14, RZ, PT ;  /* 0x000000ff0e00720c */ /* 0x000fe20003f06270 */
[----:B------:R-:W-:-:S05]  /*8690*/  VIADD R14, R13, 0xffffffff ;  /* 0xffffffff0d0e7836 */ /* 0x000fca0000000000 */
[----:B------:R-:W-:-:S07]  /*86a0*/  ISETP.GE.AND P1, PT, R14, RZ, PT ;  /* 0x000000ff0e00720c */ /* 0x000fce0003f26270 */
[----:B------:R-:W-:Y:S01]  /*86b0*/  @P0 MOV R14, RZ ;  /* 0x000000ff000e0202 */ /* 0x000fe20000000f00 */
[----:B------:R-:W-:Y:S01]  /*86c0*/  @!P0 FFMA R0, R0, 1.84467440737095516160e+19, RZ ;  /* 0x5f80000000008823 */ /* 0x000fe200000000ff */
[----:B------:R-:W-:-:S04]  /*86d0*/  @!P0 MOV R14, 0xffffffc0 ;  /* 0xffffffc0000e8802 */ /* 0x000fc80000000f00 */
[----:B------:R-:W-:Y:S01]  /*86e0*/  @!P1 FFMA R3, R3, 1.84467440737095516160e+19, RZ ;  /* 0x5f80000003039823 */ /* 0x000fe200000000ff */
[----:B------:R-:W-:-:S07]  /*86f0*/  @!P1 VIADD R14, R14, 0x40 ;  /* 0x000000400e0e9836 */ /* 0x000fce0000000000 */
.L_x_230:
[----:B------:R-:W-:Y:S01]  /*8700*/  LEA R16, R13, 0xc0800000, 0x17 ;  /* 0xc08000000d107811 */ /* 0x000fe200078eb8ff */
[----:B------:R-:W-:Y:S01]  /*8710*/  BSSY.RECONVERGENT B3, `(.L_x_235) ;  /* 0x0000036000037945 */ /* 0x000fe20003800200 */
[----:B------:R-:W-:Y:S02]  /*8720*/  IADD3 R15, PT, PT, R15, -0x7f, RZ ;  /* 0xffffff810f0f7810 */ /* 0x000fe40007ffe0ff */
[----:B------:R-:W-:-:S03]  /*8730*/  IADD3 R17, PT, PT, -R16, R3, RZ ;  /* 0x0000000310117210 */ /* 0x000fc60007ffe1ff */
[----:B------:R-:W-:Y:S01]  /*8740*/  IMAD R0, R15, -0x800000, R0 ;  /* 0xff8000000f007824 */ /* 0x000fe200078e0200 */
[----:B------:R-:W0:Y:S01]  /*8750*/  MUFU.RCP R3, R17 ;  /* 0x0000001100037308 */ /* 0x000e220000001000 */
[----:B------:R-:W-:Y:S01]  /*8760*/  FADD.FTZ R19, -R17, -RZ ;  /* 0x800000ff11137221 */ /* 0x000fe20000010100 */
[----:B------:R-:W-:-:S05]  /*8770*/  IADD3 R15, PT, PT, R15, 0x7f, -R13 ;  /* 0x0000007f0f0f7810 */ /* 0x000fca0007ffe80d */
[----:B------:R-:W-:Y:S02]  /*8780*/  IMAD.IADD R15, R15, 0x1, R14 ;  /* 0x000000010f0f7824 */ /* 0x000fe400078e020e */
[----:B0-----:R-:W-:-:S04]  /*8790*/  FFMA R16, R3, R19, 1 ;  /* 0x3f80000003107423 */ /* 0x001fc80000000013 */
[----:B------:R-:W-:-:S04]  /*87a0*/  FFMA R3, R3, R16, R3 ;  /* 0x0000001003037223 */ /* 0x000fc80000000003 */
[----:B------:R-:W-:-:S04]  /*87b0*/  FFMA R16, R0, R3, RZ ;  /* 0x0000000300107223 */ /* 0x000fc800000000ff */
[----:B------:R-:W-:-:S04]  /*87c0*/  FFMA R18, R19, R16, R0 ;  /* 0x0000001013127223 */ /* 0x000fc80000000000 */
[----:B------:R-:W-:-:S04]  /*87d0*/  FFMA R16, R3, R18, R16 ;  /* 0x0000001203107223 */ /* 0x000fc80000000010 */
[----:B------:R-:W-:-:S04]  /*87e0*/  FFMA R19, R19, R16, R0 ;  /* 0x0000001013137223 */ /* 0x000fc80000000000 */
[----:B------:R-:W-:-:S05]  /*87f0*/  FFMA R0, R3, R19, R16 ;  /* 0x0000001303007223 */ /* 0x000fca0000000010 */
[----:B------:R-:W-:-:S04]  /*8800*/  SHF.R.U32.HI R13, RZ, 0x17, R0 ;  /* 0x00000017ff0d7819 */ /* 0x000fc80000011600 */
[----:B------:R-:W-:-:S04]  /*8810*/  LOP3.LUT R13, R13, 0xff, RZ, 0xc0, !PT ;  /* 0x000000ff0d0d7812 */ /* 0x000fc800078ec0ff */
[----:B------:R-:W-:-:S04]  /*8820*/  IADD3 R17, PT, PT, R13, R15, RZ ;  /* 0x0000000f0d117210 */ /* 0x000fc80007ffe0ff */
[----:B------:R-:W-:-:S04]  /*8830*/  IADD3 R13, PT, PT, R17, -0x1, RZ ;  /* 0xffffffff110d7810 */ /* 0x000fc80007ffe0ff */
[----:B------:R-:W-:-:S13]  /*8840*/  ISETP.GE.U32.AND P0, PT, R13, 0xfe, PT ;  /* 0x000000fe0d00780c */ /* 0x000fda0003f06070 */
[----:B------:R-:W-:Y:S05]  /*8850*/  @!P0 BRA `(.L_x_236) ;  /* 0x0000000000808947 */ /* 0x000fea0003800000 */
[----:B------:R-:W-:-:S13]  /*8860*/  ISETP.GT.AND P0, PT, R17, 0xfe, PT ;  /* 0x000000fe1100780c */ /* 0x000fda0003f04270 */
[----:B------:R-:W-:Y:S05]  /*8870*/  @P0 BRA `(.L_x_237) ;  /* 0x00000000006c0947 */ /* 0x000fea0003800000 */
[----:B------:R-:W-:-:S13]  /*8880*/  ISETP.GE.AND P0, PT, R17, 0x1, PT ;  /* 0x000000011100780c */ /* 0x000fda0003f06270 */
[----:B------:R-:W-:Y:S05]  /*8890*/  @P0 BRA `(.L_x_238) ;  /* 0x0000000000740947 */ /* 0x000fea0003800000 */
[----:B------:R-:W-:Y:S02]  /*88a0*/  ISETP.GE.AND P0, PT, R17, -0x18, PT ;  /* 0xffffffe81100780c */ /* 0x000fe40003f06270 */
[----:B------:R-:W-:-:S11]  /*88b0*/  LOP3.LUT R0, R0, 0x80000000, RZ, 0xc0, !PT ;  /* 0x8000000000007812 */ /* 0x000fd600078ec0ff */
[----:B------:R-:W-:Y:S05]  /*88c0*/  @!P0 BRA `(.L_x_238) ;  /* 0x0000000000688947 */ /* 0x000fea0003800000 */
[-CC-:B------:R-:W-:Y:S01]  /*88d0*/  FFMA.RZ R13, R3, R19.reuse, R16.reuse ;  /* 0x00000013030d7223 */ /* 0x180fe2000000c010 */
[C---:B------:R-:W-:Y:S02]  /*88e0*/  ISETP.NE.AND P3, PT, R17.reuse, RZ, PT ;  /* 0x000000ff1100720c */ /* 0x040fe40003f65270 */
[----:B------:R-:W-:Y:S02]  /*88f0*/  ISETP.NE.AND P1, PT, R17, RZ, PT ;  /* 0x000000ff1100720c */ /* 0x000fe40003f25270 */
[----:B------:R-:W-:Y:S01]  /*8900*/  LOP3.LUT R14, R13, 0x7fffff, RZ, 0xc0, !PT ;  /* 0x007fffff0d0e7812 */ /* 0x000fe200078ec0ff */
[CCC-:B------:R-:W-:Y:S01]  /*8910*/  FFMA.RP R13, R3.reuse, R19.reuse, R16.reuse ;  /* 0x00000013030d7223 */ /* 0x1c0fe20000008010 */
[----:B------:R-:W-:Y:S01]  /*8920*/  FFMA.RM R16, R3, R19, R16 ;  /* 0x0000001303107223 */ /* 0x000fe20000004010 */
[C---:B------:R-:W-:Y:S01]  /*8930*/  VIADD R3, R17.reuse, 0x20 ;  /* 0x0000002011037836 */ /* 0x040fe20000000000 */
[----:B------:R-:W-:Y:S02]  /*8940*/  LOP3.LUT R14, R14, 0x800000, RZ, 0xfc, !PT ;  /* 0x008000000e0e7812 */ /* 0x000fe400078efcff */
[----:B------:R-:W-:-:S02]  /*8950*/  IADD3 R15, PT, PT, -R17, RZ, RZ ;  /* 0x000000ff110f7210 */ /* 0x000fc40007ffe1ff */
[----:B------:R-:W-:Y:S02]  /*8960*/  SHF.L.U32 R3, R14, R3, RZ ;  /* 0x000000030e037219 */ /* 0x000fe400000006ff */
[----:B------:R-:W-:Y:S02]  /*8970*/  FSETP.NEU.FTZ.AND P0, PT, R13, R16, PT ;  /* 0x000000100d00720b */ /* 0x000fe40003f1d000 */
[----:B------:R-:W-:Y:S02]  /*8980*/  SEL R13, R15, RZ, P3 ;  /* 0x000000ff0f0d7207 */ /* 0x000fe40001800000 */
[----:B------:R-:W-:Y:S02]  /*8990*/  ISETP.NE.AND P1, PT, R3, RZ, P1 ;  /* 0x000000ff0300720c */ /* 0x000fe40000f25270 */
[----:B------:R-:W-:Y:S02]  /*89a0*/  SHF.R.U32.HI R13, RZ, R13, R14 ;  /* 0x0000000dff0d7219 */ /* 0x000fe4000001160e */
[----:B------:R-:W-:-:S02]  /*89b0*/  PLOP3.LUT P0, PT, P0, P1, PT, 0xf8, 0x8f ;  /* 0x00000000008f781c */ /* 0x000fc40000703f70 */
[----:B------:R-:W-:Y:S02]  /*89c0*/  SHF.R.U32.HI R14, RZ, 0x1, R13 ;  /* 0x00000001ff0e7819 */ /* 0x000fe4000001160d */
[----:B------:R-:W-:-:S04]  /*89d0*/  SEL R3, RZ, 0x1, !P0 ;  /* 0x00000001ff037807 */ /* 0x000fc80004000000 */
[----:B------:R-:W-:-:S04]  /*89e0*/  LOP3.LUT R16, R3, 0x1, R14, 0xf8, !PT ;  /* 0x0000000103107812 */ /* 0x000fc800078ef80e */
[----:B------:R-:W-:-:S04]  /*89f0*/  LOP3.LUT R13, R16, R13, RZ, 0xc0, !PT ;  /* 0x0000000d100d7212 */ /* 0x000fc800078ec0ff */
[----:B------:R-:W-:-:S04]  /*8a00*/  IADD3 R13, PT, PT, R14, R13, RZ ;  /* 0x0000000d0e0d7210 */ /* 0x000fc80007ffe0ff */
[----:B------:R-:W-:Y:S01]  /*8a10*/  LOP3.LUT R0, R13, R0, RZ, 0xfc, !PT ;  /* 0x000000000d007212 */ /* 0x000fe200078efcff */
[----:B------:R-:W-:Y:S06]  /*8a20*/  BRA `(.L_x_238) ;  /* 0x0000000000107947 */ /* 0x000fec0003800000 */
.L_x_237:
[----:B------:R-:W-:-:S04]  /*8a30*/  LOP3.LUT R0, R0, 0x80000000, RZ, 0xc0, !PT ;  /* 0x8000000000007812 */ /* 0x000fc800078ec0ff */
[----:B------:R-:W-:Y:S01]  /*8a40*/  LOP3.LUT R0, R0, 0x7f800000, RZ, 0xfc, !PT ;  /* 0x7f80000000007812 */ /* 0x000fe200078efcff */
[----:B------:R-:W-:Y:S06]  /*8a50*/  BRA `(.L_x_238) ;  /* 0x0000000000047947 */ /* 0x000fec0003800000 */
.L_x_236:
[----:B------:R-:W-:-:S07]  /*8a60*/  IMAD R0, R15, 0x800000, R0 ;  /* 0x008000000f007824 */ /* 0x000fce00078e0200 */
.L_x_238:
[----:B------:R-:W-:Y:S05]  /*8a70*/  BSYNC.RECONVERGENT B3 ;  /* 0x0000000000037941 */ /* 0x000fea0003800200 */
.L_x_235:
[----:B------:R-:W-:Y:S05]  /*8a80*/  BRA `(.L_x_239) ;  /* 0x0000000000207947 */ /* 0x000fea0003800000 */
.L_x_234:
[----:B------:R-:W-:-:S04]  /*8a90*/  LOP3.LUT R0, R3, 0x80000000, R0, 0x48, !PT ;  /* 0x8000000003007812 */ /* 0x000fc800078e4800 */
[----:B------:R-:W-:Y:S01]  /*8aa0*/  LOP3.LUT R0, R0, 0x7f800000, RZ, 0xfc, !PT ;  /* 0x7f80000000007812 */ /* 0x000fe200078efcff */
[----:B------:R-:W-:Y:S06]  /*8ab0*/  BRA `(.L_x_239) ;  /* 0x0000000000147947 */ /* 0x000fec0003800000 */
.L_x_233:
[----:B------:R-:W-:Y:S01]  /*8ac0*/  LOP3.LUT R0, R3, 0x80000000, R0, 0x48, !PT ;  /* 0x8000000003007812 */ /* 0x000fe200078e4800 */
[----:B------:R-:W-:Y:S06]  /*8ad0*/  BRA `(.L_x_239) ;  /* 0x00000000000c7947 */ /* 0x000fec0003800000 */
.L_x_232:
[----:B------:R-:W0:Y:S01]  /*8ae0*/  MUFU.RSQ R0, -QNAN ;  /* 0xffc0000000007908 */ /* 0x000e220000001400 */
[----:B------:R-:W-:Y:S05]  /*8af0*/  BRA `(.L_x_239) ;  /* 0x0000000000047947 */ /* 0x000fea0003800000 */
.L_x_231:
[----:B------:R-:W-:-:S07]  /*8b00*/  FADD.FTZ R0, R0, R3 ;  /* 0x0000000300007221 */ /* 0x000fce0000010000 */
.L_x_239:
[----:B------:R-:W-:Y:S05]  /*8b10*/  BSYNC.RECONVERGENT B2 ;  /* 0x0000000000027941 */ /* 0x000fea0003800200 */
.L_x_229:
[----:B------:R-:W-:Y:S01]  /*8b20*/  HFMA2 R13, -RZ, RZ, 0, 0 ;  /* 0x00000000ff0d7431 */ /* 0x000fe200000001ff */
[----:B0-----:R-:W-:-:S03]  /*8b30*/  MOV R3, R0 ;  /* 0x0000000000037202 */ /* 0x001fc60000000f00 */
[----:B------:R-:W-:Y:S05]  /*8b40*/  RET.REL.NODEC R12 `(batch_kmeans_kernel) ;  /* 0xffffff740c2c7950 */ /* 0x000fea0003c3ffff */
.L_x_240:
[----:B------:R-:W-:-:S00]  /*8b50*/  BRA `(.L_x_240) ;  /* 0xfffffffc00fc7947 */ /* 0x000fc0000383ffff */
[----:B------:R-:W-:-:S00]  /*8b60*/  NOP ;  /* 0x0000000000007918 */ /* 0x000fc00000000000 */
        /* <DEDUP_REMOVED lines=9> */
.L_x_241:


//--------------------- .nv.shared.batch_kmeans_kernel --------------------------
	.section	.nv.shared.batch_kmeans_kernel,"aw",@nobits
	.sectionflags	@""
	.align	16
.nv.shared.batch_kmeans_kernel:
	.zero		9232


//--------------------- .nv.shared.reserved.0     --------------------------
	.section	.nv.shared.reserved.0,"aw",@nobits
	.weak		__nv_reservedSMEM_offset_0_alias
	.size		__nv_reservedSMEM_offset_0_alias, 0, 64
	.other		__nv_reservedSMEM_offset_0_alias,@"STO_CUDA_RESERVED_SHARED STV_DEFAULT"
__nv_reservedSMEM_offset_0_alias:
	.zero		0
	.zero		64


//--------------------- .nv.constant0.batch_kmeans_kernel --------------------------
	.section	.nv.constant0.batch_kmeans_kernel,"a",@progbits
	.sectionflags	@""
	.align	4
.nv.constant0.batch_kmeans_kernel:
	.zero		956


//--------------------- SYMBOLS --------------------------

	.type		.nv.reservedSmem.offset0,@object
	.size		.nv.reservedSmem.offset0,0x4
	.type		.nv.reservedSmem.cap,@object
	.size		.nv.reservedSmem.cap,0x4
